	.target	sm_100a

	.elftype	@"ET_EXEC"


//--------------------- .note.nv.tkinfo           --------------------------
	.section	.note.nv.tkinfo,"",@"SHT_NOTE"
	.sectionflags	@"SHF_NOTE_NV_TKINFO"
	.tkinfo
        /*0018*/ 	.word	0x00000002
        /*0030*/ 	.string	""
        /*0030*/ 	.string	"ptxas"
        /*0030*/ 	.string	"Cuda compilation tools, release 13.0, V13.0.88"
        /*0030*/ 	.string	"Build cuda_13.0.r13.0/compiler.36424714_0"
        /*0030*/ 	.string	"-arch sm_100a -m 64 "



//--------------------- .note.nv.cuinfo           --------------------------
	.section	.note.nv.cuinfo,"",@"SHT_NOTE"
	.sectionflags	@"SHF_NOTE_NV_CUINFO"
        /*0018*/ 	.short	0x0002
        /*001a*/ 	.short	0x0064
        /*001c*/ 	.short	0x0082
	.zero		2


//--------------------- .nv.info                  --------------------------
	.section	.nv.info,"",@"SHT_CUDA_INFO"
	.align	4


	//----- nvinfo : EIATTR_REGCOUNT
	.align		4
        /*0000*/ 	.byte	0x04, 0x2f
        /*0002*/ 	.short	(.L_19 - .L_18)
	.align		4
.L_18:
        /*0004*/ 	.word	index@(_ZN7cutlass13device_kernelINS_4gemm6kernel13GemmUniversalIN4cute5tupleIJiiiiEEENS1_10collective13CollectiveMmaINS1_35MainloopSm100TmaUmmaWarpSpecializedILi3ELi2ELi4ENS5_IJNS4_1CILi2EEESB_NSA_ILi1EEEEEEEENS5_IJNSA_ILi256EEENSA_ILi128EEENSA_ILi32EEEEEENS_12float_e4m3_tENS5_IJlSC_lEEESJ_SK_NS4_8TiledMMAINS4_8MMA_AtomIJNS4_10MMA_TraitsINS4_25SM100_MMA_F8F6F4_2x1SM_SSEJSJ_SJ_fSF_SG_NS4_17integral_constantINS4_4UMMA5MajorELSR_0EEESS_NSP_INSQ_7ScaleInELST_0EEESU_EEEEEENS4_6LayoutINS5_IJSC_SC_SC_EEENS5_IJNSA_ILi0EEESZ_SZ_EEEEENS5_IJNS4_10UnderscoreES12_S12_EEEEENS4_28SM100_TMA_2SM_LOAD_MULTICASTENS4_14ComposedLayoutINS4_7SwizzleILi1ELi4ELi3EEENS4_18smem_ptr_flag_bitsILi8EEENSX_INS5_IJNSA_ILi8EEESH_EEENS5_IJSH_SC_EEEEEEEvNS4_8identityENS4_18SM100_TMA_2SM_LOADES1F_vS1G_EENS_8epilogue10collective18CollectiveEpilogueINS1J_23Sm100TmaWarpSpecializedILi2ELi2ELi64ELb0ELb0EEEJNS5_IJSG_SG_SH_EEENS5_IJNSX_ISG_SC_EENSX_INSA_ILi64EEESC_EEEEESJ_SK_SJ_SK_NS1J_6fusion15FusionCallbacksIS1N_NS1T_17LinearCombinationISJ_fSJ_fLNS_15FloatRoundStyleE2EEES1O_S1S_JEEENS4_5SM1004TMEM4LOAD26SM100_TMEM_LOAD_32dp32b64xENS4_13SM90_TMA_LOADENS16_INS17_ILi2ELi4ELi3EEES1A_NSX_INS5_IJS1B_S1Q_EEENS5_IJS1Q_SC_EEEEEEENS4_39AutoVectorizingCopyWithAssumedAlignmentILi128EEENS4_14SM90_TMA_STOREES28_S2A_S2A_EEEvvEEEEvNT_6ParamsE)
        /*0008*/ 	.word	0x000000cd


	//----- nvinfo : EIATTR_FRAME_SIZE
	.align		4
.L_19:
        /*000c*/ 	.byte	0x04, 0x11
        /*000e*/ 	.short	(.L_21 - .L_20)
	.align		4
.L_20:
        /*0010*/ 	.word	index@($__internal_2_$__cuda_sm10x_tcgen05_guardrail_trap_unallocated_columns_being_dealloced)
        /*0014*/ 	.word	0x00000000


	//----- nvinfo : EIATTR_FRAME_SIZE
	.align		4
.L_21:
        /*0018*/ 	.byte	0x04, 0x11
        /*001a*/ 	.short	(.L_23 - .L_22)
	.align		4
.L_22:
        /*001c*/ 	.word	index@($__internal_1_$__cuda_sm10x_tcgen05_guardrail_trap_phase_invalid_during_alloc)
        /*0020*/ 	.word	0x00000000


	//----- nvinfo : EIATTR_FRAME_SIZE
	.align		4
.L_23:
        /*0024*/ 	.byte	0x04, 0x11
        /*0026*/ 	.short	(.L_25 - .L_24)
	.align		4
.L_24:
        /*0028*/ 	.word	index@($__internal_0_$__cuda_sm10x_tcgen05_guardrail_trap_col_being_dealloced_not_returned_by_alloc)
        /*002c*/ 	.word	0x00000000


	//----- nvinfo : EIATTR_FRAME_SIZE
	.align		4
.L_25:
        /*0030*/ 	.byte	0x04, 0x11
        /*0032*/ 	.short	(.L_27 - .L_26)
	.align		4
.L_26:
        /*0034*/ 	.word	index@(_ZN7cutlass13device_kernelINS_4gemm6kernel13GemmUniversalIN4cute5tupleIJiiiiEEENS1_10collective13CollectiveMmaINS1_35MainloopSm100TmaUmmaWarpSpecializedILi3ELi2ELi4ENS5_IJNS4_1CILi2EEESB_NSA_ILi1EEEEEEEENS5_IJNSA_ILi256EEENSA_ILi128EEENSA_ILi32EEEEEENS_12float_e4m3_tENS5_IJlSC_lEEESJ_SK_NS4_8TiledMMAINS4_8MMA_AtomIJNS4_10MMA_TraitsINS4_25SM100_MMA_F8F6F4_2x1SM_SSEJSJ_SJ_fSF_SG_NS4_17integral_constantINS4_4UMMA5MajorELSR_0EEESS_NSP_INSQ_7ScaleInELST_0EEESU_EEEEEENS4_6LayoutINS5_IJSC_SC_SC_EEENS5_IJNSA_ILi0EEESZ_SZ_EEEEENS5_IJNS4_10UnderscoreES12_S12_EEEEENS4_28SM100_TMA_2SM_LOAD_MULTICASTENS4_14ComposedLayoutINS4_7SwizzleILi1ELi4ELi3EEENS4_18smem_ptr_flag_bitsILi8EEENSX_INS5_IJNSA_ILi8EEESH_EEENS5_IJSH_SC_EEEEEEEvNS4_8identityENS4_18SM100_TMA_2SM_LOADES1F_vS1G_EENS_8epilogue10collective18CollectiveEpilogueINS1J_23Sm100TmaWarpSpecializedILi2ELi2ELi64ELb0ELb0EEEJNS5_IJSG_SG_SH_EEENS5_IJNSX_ISG_SC_EENSX_INSA_ILi64EEESC_EEEEESJ_SK_SJ_SK_NS1J_6fusion15FusionCallbacksIS1N_NS1T_17LinearCombinationISJ_fSJ_fLNS_15FloatRoundStyleE2EEES1O_S1S_JEEENS4_5SM1004TMEM4LOAD26SM100_TMEM_LOAD_32dp32b64xENS4_13SM90_TMA_LOADENS16_INS17_ILi2ELi4ELi3EEES1A_NSX_INS5_IJS1B_S1Q_EEENS5_IJS1Q_SC_EEEEEEENS4_39AutoVectorizingCopyWithAssumedAlignmentILi128EEENS4_14SM90_TMA_STOREES28_S2A_S2A_EEEvvEEEEvNT_6ParamsE)
        /*0038*/ 	.word	0x00000000


	//----- nvinfo : EIATTR_MIN_STACK_SIZE
	.align		4
.L_27:
        /*003c*/ 	.byte	0x04, 0x12
        /*003e*/ 	.short	(.L_29 - .L_28)
	.align		4
.L_28:
        /*0040*/ 	.word	index@(_ZN7cutlass13device_kernelINS_4gemm6kernel13GemmUniversalIN4cute5tupleIJiiiiEEENS1_10collective13CollectiveMmaINS1_35MainloopSm100TmaUmmaWarpSpecializedILi3ELi2ELi4ENS5_IJNS4_1CILi2EEESB_NSA_ILi1EEEEEEEENS5_IJNSA_ILi256EEENSA_ILi128EEENSA_ILi32EEEEEENS_12float_e4m3_tENS5_IJlSC_lEEESJ_SK_NS4_8TiledMMAINS4_8MMA_AtomIJNS4_10MMA_TraitsINS4_25SM100_MMA_F8F6F4_2x1SM_SSEJSJ_SJ_fSF_SG_NS4_17integral_constantINS4_4UMMA5MajorELSR_0EEESS_NSP_INSQ_7ScaleInELST_0EEESU_EEEEEENS4_6LayoutINS5_IJSC_SC_SC_EEENS5_IJNSA_ILi0EEESZ_SZ_EEEEENS5_IJNS4_10UnderscoreES12_S12_EEEEENS4_28SM100_TMA_2SM_LOAD_MULTICASTENS4_14ComposedLayoutINS4_7SwizzleILi1ELi4ELi3EEENS4_18smem_ptr_flag_bitsILi8EEENSX_INS5_IJNSA_ILi8EEESH_EEENS5_IJSH_SC_EEEEEEEvNS4_8identityENS4_18SM100_TMA_2SM_LOADES1F_vS1G_EENS_8epilogue10collective18CollectiveEpilogueINS1J_23Sm100TmaWarpSpecializedILi2ELi2ELi64ELb0ELb0EEEJNS5_IJSG_SG_SH_EEENS5_IJNSX_ISG_SC_EENSX_INSA_ILi64EEESC_EEEEESJ_SK_SJ_SK_NS1J_6fusion15FusionCallbacksIS1N_NS1T_17LinearCombinationISJ_fSJ_fLNS_15FloatRoundStyleE2EEES1O_S1S_JEEENS4_5SM1004TMEM4LOAD26SM100_TMEM_LOAD_32dp32b64xENS4_13SM90_TMA_LOADENS16_INS17_ILi2ELi4ELi3EEES1A_NSX_INS5_IJS1B_S1Q_EEENS5_IJS1Q_SC_EEEEEEENS4_39AutoVectorizingCopyWithAssumedAlignmentILi128EEENS4_14SM90_TMA_STOREES28_S2A_S2A_EEEvvEEEEvNT_6ParamsE)
        /*0044*/ 	.word	0x00000000
.L_29:


//--------------------- .nv.compat                --------------------------
	.section	.nv.compat,"",@"SHT_CUDA_COMPAT_INFO"
	.align	4
        /*0000*/ 	.byte	0x02, 0x09, 0x01, 0x00, 0x02, 0x02, 0x02, 0x00, 0x02, 0x05, 0x05, 0x00, 0x03, 0x07, 0x01, 0x01
        /*0010*/ 	.byte	0x02, 0x03, 0x01, 0x00, 0x02, 0x06, 0x01, 0x00, 0x04, 0x0b, 0x08, 0x00, 0x09, 0x00, 0x00, 0x00
        /*0020*/ 	.byte	0x00, 0x00, 0x00, 0x00


//--------------------- .nv.info._ZN7cutlass13device_kernelINS_4gemm6kernel13GemmUniversalIN4cute5tupleIJiiiiEEENS1_10collective13CollectiveMmaINS1_35MainloopSm100TmaUmmaWarpSpecializedILi3ELi2ELi4ENS5_IJNS4_1CILi2EEESB_NSA_ILi1EEEEEEEENS5_IJNSA_ILi256EEENSA_ILi128EEENSA_ILi32EEEEEENS_12float_e4m3_tENS5_IJlSC_lEEESJ_SK_NS4_8TiledMMAINS4_8MMA_AtomIJNS4_10MMA_TraitsINS4_25SM100_MMA_F8F6F4_2x1SM_SSEJSJ_SJ_fSF_SG_NS4_17integral_constantINS4_4UMMA5MajorELSR_0EEESS_NSP_INSQ_7ScaleInELST_0EEESU_EEEEEENS4_6LayoutINS5_IJSC_SC_SC_EEENS5_IJNSA_ILi0EEESZ_SZ_EEEEENS5_IJNS4_10UnderscoreES12_S12_EEEEENS4_28SM100_TMA_2SM_LOAD_MULTICASTENS4_14ComposedLayoutINS4_7SwizzleILi1ELi4ELi3EEENS4_18smem_ptr_flag_bitsILi8EEENSX_INS5_IJNSA_ILi8EEESH_EEENS5_IJSH_SC_EEEEEEEvNS4_8identityENS4_18SM100_TMA_2SM_LOADES1F_vS1G_EENS_8epilogue10collective18CollectiveEpilogueINS1J_23Sm100TmaWarpSpecializedILi2ELi2ELi64ELb0ELb0EEEJNS5_IJSG_SG_SH_EEENS5_IJNSX_ISG_SC_EENSX_INSA_ILi64EEESC_EEEEESJ_SK_SJ_SK_NS1J_6fusion15FusionCallbacksIS1N_NS1T_17LinearCombinationISJ_fSJ_fLNS_15FloatRoundStyleE2EEES1O_S1S_JEEENS4_5SM1004TMEM4LOAD26SM100_TMEM_LOAD_32dp32b64xENS4_13SM90_TMA_LOADENS16_INS17_ILi2ELi4ELi3EEES1A_NSX_INS5_IJS1B_S1Q_EEENS5_IJS1Q_SC_EEEEEEENS4_39AutoVectorizingCopyWithAssumedAlignmentILi128EEENS4_14SM90_TMA_STOREES28_S2A_S2A_EEEvvEEEEvNT_6ParamsE --------------------------
	.section	.nv.info._ZN7cutlass13device_kernelINS_4gemm6kernel13GemmUniversalIN4cute5tupleIJiiiiEEENS1_10collective13CollectiveMmaINS1_35MainloopSm100TmaUmmaWarpSpecializedILi3ELi2ELi4ENS5_IJNS4_1CILi2EEESB_NSA_ILi1EEEEEEEENS5_IJNSA_ILi256EEENSA_ILi128EEENSA_ILi32EEEEEENS_12float_e4m3_tENS5_IJlSC_lEEESJ_SK_NS4_8TiledMMAINS4_8MMA_AtomIJNS4_10MMA_TraitsINS4_25SM100_MMA_F8F6F4_2x1SM_SSEJSJ_SJ_fSF_SG_NS4_17integral_constantINS4_4UMMA5MajorELSR_0EEESS_NSP_INSQ_7ScaleInELST_0EEESU_EEEEEENS4_6LayoutINS5_IJSC_SC_SC_EEENS5_IJNSA_ILi0EEESZ_SZ_EEEEENS5_IJNS4_10UnderscoreES12_S12_EEEEENS4_28SM100_TMA_2SM_LOAD_MULTICASTENS4_14ComposedLayoutINS4_7SwizzleILi1ELi4ELi3EEENS4_18smem_ptr_flag_bitsILi8EEENSX_INS5_IJNSA_ILi8EEESH_EEENS5_IJSH_SC_EEEEEEEvNS4_8identityENS4_18SM100_TMA_2SM_LOADES1F_vS1G_EENS_8epilogue10collective18CollectiveEpilogueINS1J_23Sm100TmaWarpSpecializedILi2ELi2ELi64ELb0ELb0EEEJNS5_IJSG_SG_SH_EEENS5_IJNSX_ISG_SC_EENSX_INSA_ILi64EEESC_EEEEESJ_SK_SJ_SK_NS1J_6fusion15FusionCallbacksIS1N_NS1T_17LinearCombinationISJ_fSJ_fLNS_15FloatRoundStyleE2EEES1O_S1S_JEEENS4_5SM1004TMEM4LOAD26SM100_TMEM_LOAD_32dp32b64xENS4_13SM90_TMA_LOADENS16_INS17_ILi2ELi4ELi3EEES1A_NSX_INS5_IJS1B_S1Q_EEENS5_IJS1Q_SC_EEEEEEENS4_39AutoVectorizingCopyWithAssumedAlignmentILi128EEENS4_14SM90_TMA_STOREES28_S2A_S2A_EEEvvEEEEvNT_6ParamsE,"",@"SHT_CUDA_INFO"
	.sectionflags	@""
	.align	4


	//----- nvinfo : EIATTR_CUDA_API_VERSION
	.align		4
        /*0000*/ 	.byte	0x04, 0x37
        /*0002*/ 	.short	(.L_31 - .L_30)
.L_30:
        /*0004*/ 	.word	0x00000082


	//----- nvinfo : EIATTR_KPARAM_INFO
	.align		4
.L_31:
        /*0008*/ 	.byte	0x04, 0x17
        /*000a*/ 	.short	(.L_33 - .L_32)
.L_32:
        /*000c*/ 	.word	0x00000000
        /*0010*/ 	.short	0x0000
        /*0012*/ 	.short	0x0000
        /*0014*/ 	.byte	0x00, 0xf0, 0x01, 0x20


	//----- nvinfo : EIATTR_AT_ENTRY_FRAGMENTS
	.align		4
.L_33:
        /*0018*/ 	.byte	0x04, 0x4f
        /*001a*/ 	.short	(.L_35 - .L_34)


	//   ....[0]....
.L_34:
        /*001c*/ 	.word	0x00000007


	//----- nvinfo : EIATTR_RESERVED_SMEM_USED
	.align		4
.L_35:
        /*0020*/ 	.byte	0x01, 0x41
	.zero		2


	//----- nvinfo : EIATTR_SPARSE_MMA_MASK
	.align		4
        /*0024*/ 	.byte	0x03, 0x50
        /*0026*/ 	.short	0x0000


	//----- nvinfo : EIATTR_TCGEN05_2CTA_USED
	.align		4
        /*0028*/ 	.byte	0x01, 0x52
	.zero		2


	//----- nvinfo : EIATTR_MAXREG_COUNT
	.align		4
        /*002c*/ 	.byte	0x03, 0x1b
        /*002e*/ 	.short	0x00ff


	//----- nvinfo : EIATTR_NUM_BARRIERS
	.align		4
        /*0030*/ 	.byte	0x02, 0x4c
        /*0032*/ 	.byte	0x07
	.zero		1


	//----- nvinfo : EIATTR_EXTERNS
	.align		4
        /*0034*/ 	.byte	0x04, 0x0f
        /*0036*/ 	.short	(.L_37 - .L_36)


	//   ....[0]....
	.align		4
.L_36:
        /*0038*/ 	.word	index@(__assertfail)


	//----- nvinfo : EIATTR_MERCURY_ISA_VERSION
	.align		4
.L_37:
        /*003c*/ 	.byte	0x03, 0x5f
        /*003e*/ 	.short	0x0101


	//----- nvinfo : EIATTR_INT_WARP_WIDE_INSTR_OFFSETS
	.align		4
        /*0040*/ 	.byte	0x04, 0x31
        /*0042*/ 	.short	(.L_39 - .L_38)


	//   ....[0]....
.L_38:
        /*0044*/ 	.word	0x00000d10


	//   ....[1]....
        /*0048*/ 	.word	0x00000db0


	//   ....[2]....
        /*004c*/ 	.word	0x00004020


	//   ....[3]....
        /*0050*/ 	.word	0x00004040


	//   ....[4]....
        /*0054*/ 	.word	0x00004070


	//   ....[5]....
        /*0058*/ 	.word	0x00004ba0


	//   ....[6]....
        /*005c*/ 	.word	0x00004c10


	//   ....[7]....
        /*0060*/ 	.word	0x00004ce0


	//   ....[8]....
        /*0064*/ 	.word	0x00004d90


	//----- nvinfo : EIATTR_COOP_GROUP_MASK_REGIDS
	.align		4
.L_39:
        /*0068*/ 	.byte	0x04, 0x29
        /*006a*/ 	.short	(.L_41 - .L_40)


	//   ....[0]....
.L_40:
        /*006c*/ 	.word	0xffffffff


	//   ....[1]....
        /*0070*/ 	.word	0xffffffff


	//   ....[2]....
        /*0074*/ 	.word	0xffffffff


	//   ....[3]....
        /*0078*/ 	.word	0xffffffff


	//   ....[4]....
        /*007c*/ 	.word	0xffffffff


	//   ....[5]....
        /*0080*/ 	.word	0xffffffff


	//   ....[6]....
        /*0084*/ 	.word	0xffffffff


	//   ....[7]....
        /*0088*/ 	.word	0xffffffff


	//   ....[8]....
        /*008c*/ 	.word	0xffffffff


	//   ....[9]....
        /*0090*/ 	.word	0xffffffff


	//   ....[10]....
        /*0094*/ 	.word	0xffffffff


	//   ....[11]....
        /*0098*/ 	.word	0xffffffff


	//   ....[12]....
        /*009c*/ 	.word	0xffffffff


	//   ....[13]....
        /*00a0*/ 	.word	0xffffffff


	//----- nvinfo : EIATTR_COOP_GROUP_INSTR_OFFSETS
	.align		4
.L_41:
        /*00a4*/ 	.byte	0x04, 0x28
        /*00a6*/ 	.short	(.L_43 - .L_42)


	//   ....[0]....
.L_42:
        /*00a8*/ 	.word	0x000000b0


	//   ....[1]....
        /*00ac*/ 	.word	0x00000520


	//   ....[2]....
        /*00b0*/ 	.word	0x000006c0


	//   ....[3]....
        /*00b4*/ 	.word	0x00000810


	//   ....[4]....
        /*00b8*/ 	.word	0x00000900


	//   ....[5]....
        /*00bc*/ 	.word	0x00000a60


	//   ....[6]....
        /*00c0*/ 	.word	0x00000bf0


	//   ....[7]....
        /*00c4*/ 	.word	0x00000e30


	//   ....[8]....
        /*00c8*/ 	.word	0x00002140


	//   ....[9]....
        /*00cc*/ 	.word	0x00002f50


	//   ....[10]....
        /*00d0*/ 	.word	0x00003420


	//   ....[11]....
        /*00d4*/ 	.word	0x00003450


	//   ....[12]....
        /*00d8*/ 	.word	0x00003f20


	//   ....[13]....
        /*00dc*/ 	.word	0x00004130


	//----- nvinfo : EIATTR_VRC_CTA_INIT_COUNT
	.align		4
.L_43:
        /*00e0*/ 	.byte	0x02, 0x4a
        /*00e2*/ 	.byte	0x80
	.zero		1


	//----- nvinfo : EIATTR_SYSCALL_OFFSETS
	.align		4
        /*00e4*/ 	.byte	0x04, 0x46
        /*00e6*/ 	.short	(.L_45 - .L_44)


	//   ....[0]....
.L_44:
        /*00e8*/ 	.word	0x00005980


	//   ....[1]....
        /*00ec*/ 	.word	0x00005ac0


	//   ....[2]....
        /*00f0*/ 	.word	0x00006350


	//   ....[3]....
        /*00f4*/ 	.word	0x00007960


	//----- nvinfo : EIATTR_MBARRIER_INSTR_OFFSETS
	.align		4
.L_45:
        /*00f8*/ 	.byte	0x04, 0x39
        /*00fa*/ 	.short	(.L_47 - .L_46)


	//   ....[0]....
.L_46:
        /*00fc*/ 	.word	0x00000650
        /*0100*/ 	.word	0x000000ff
        /*0104*/ 	.word	0x00000000
        /*0108*/ 	.short	0x0100
        /*010a*/ 	.byte	0x04
	.zero		1


	//   ....[1]....
        /*010c*/ 	.word	0x00000660
        /*0110*/ 	.word	0x000000ff
        /*0114*/ 	.word	0x00000018
        /*0118*/ 	.short	0x0100
        /*011a*/ 	.byte	0x04
	.zero		1


	//   ....[2]....
        /*011c*/ 	.word	0x00000670
        /*0120*/ 	.word	0x000000ff
        /*0124*/ 	.word	0x00000008
        /*0128*/ 	.short	0x0100
        /*012a*/ 	.byte	0x04
	.zero		1


	//   ....[3]....
        /*012c*/ 	.word	0x00000680
        /*0130*/ 	.word	0x000000ff
        /*0134*/ 	.word	0x00000020
        /*0138*/ 	.short	0x0100
        /*013a*/ 	.byte	0x04
	.zero		1


	//   ....[4]....
        /*013c*/ 	.word	0x00000690
        /*0140*/ 	.word	0x000000ff
        /*0144*/ 	.word	0x00000010
        /*0148*/ 	.short	0x0100
        /*014a*/ 	.byte	0x04
	.zero		1


	//   ....[5]....
        /*014c*/ 	.word	0x000006a0
        /*0150*/ 	.word	0x000000ff
        /*0154*/ 	.word	0x00000028
        /*0158*/ 	.short	0x0100
        /*015a*/ 	.byte	0x04
	.zero		1


	//   ....[6]....
        /*015c*/ 	.word	0x000007c0
        /*0160*/ 	.word	0x000000ff
        /*0164*/ 	.word	0x00000030
        /*0168*/ 	.short	0x0100
        /*016a*/ 	.byte	0x04
	.zero		1


	//   ....[7]....
        /*016c*/ 	.word	0x000007d0
        /*0170*/ 	.word	0x000000ff
        /*0174*/ 	.word	0x00000040
        /*0178*/ 	.short	0x0100
        /*017a*/ 	.byte	0x04
	.zero		1


	//   ....[8]....
        /*017c*/ 	.word	0x000007e0
        /*0180*/ 	.word	0x000000ff
        /*0184*/ 	.word	0x00000038
        /*0188*/ 	.short	0x0100
        /*018a*/ 	.byte	0x04
	.zero		1


	//   ....[9]....
        /*018c*/ 	.word	0x000007f0
        /*0190*/ 	.word	0x000000ff
        /*0194*/ 	.word	0x00000048
        /*0198*/ 	.short	0x0100
        /*019a*/ 	.byte	0x04
	.zero		1


	//   ....[10]....
        /*019c*/ 	.word	0x000008d0
        /*01a0*/ 	.word	0x000000ff
        /*01a4*/ 	.word	0x00000050
        /*01a8*/ 	.short	0x0100
        /*01aa*/ 	.byte	0x06
	.zero		1


	//   ....[11]....
        /*01ac*/ 	.word	0x000008e0
        /*01b0*/ 	.word	0x000000ff
        /*01b4*/ 	.word	0x00000058
        /*01b8*/ 	.short	0x0100
        /*01ba*/ 	.byte	0x06
	.zero		1


	//   ....[12]....
        /*01bc*/ 	.word	0x00000a10
        /*01c0*/ 	.word	0x000000ff
        /*01c4*/ 	.word	0x00000060
        /*01c8*/ 	.short	0x0100
        /*01ca*/ 	.byte	0x06
	.zero		1


	//   ....[13]....
        /*01cc*/ 	.word	0x00000a20
        /*01d0*/ 	.word	0x000000ff
        /*01d4*/ 	.word	0x00000070
        /*01d8*/ 	.short	0x0100
        /*01da*/ 	.byte	0x06
	.zero		1


	//   ....[14]....
        /*01dc*/ 	.word	0x00000a30
        /*01e0*/ 	.word	0x000000ff
        /*01e4*/ 	.word	0x00000068
        /*01e8*/ 	.short	0x0100
        /*01ea*/ 	.byte	0x06
	.zero		1


	//   ....[15]....
        /*01ec*/ 	.word	0x00000a40
        /*01f0*/ 	.word	0x000000ff
        /*01f4*/ 	.word	0x00000078
        /*01f8*/ 	.short	0x0100
        /*01fa*/ 	.byte	0x06
	.zero		1


	//   ....[16]....
        /*01fc*/ 	.word	0x00000b60
        /*0200*/ 	.word	0x000000ff
        /*0204*/ 	.word	0x00000080
        /*0208*/ 	.short	0x0100
        /*020a*/ 	.byte	0x04
	.zero		1


	//   ....[17]....
        /*020c*/ 	.word	0x00000b70
        /*0210*/ 	.word	0x000000ff
        /*0214*/ 	.word	0x000000a0
        /*0218*/ 	.short	0x0100
        /*021a*/ 	.byte	0x04
	.zero		1


	//   ....[18]....
        /*021c*/ 	.word	0x00000b80
        /*0220*/ 	.word	0x000000ff
        /*0224*/ 	.word	0x00000088
        /*0228*/ 	.short	0x0100
        /*022a*/ 	.byte	0x04
	.zero		1


	//   ....[19]....
        /*022c*/ 	.word	0x00000b90
        /*0230*/ 	.word	0x000000ff
        /*0234*/ 	.word	0x000000a8
        /*0238*/ 	.short	0x0100
        /*023a*/ 	.byte	0x04
	.zero		1


	//   ....[20]....
        /*023c*/ 	.word	0x00000ba0
        /*0240*/ 	.word	0x000000ff
        /*0244*/ 	.word	0x00000090
        /*0248*/ 	.short	0x0100
        /*024a*/ 	.byte	0x04
	.zero		1


	//   ....[21]....
        /*024c*/ 	.word	0x00000bb0
        /*0250*/ 	.word	0x000000ff
        /*0254*/ 	.word	0x000000b0
        /*0258*/ 	.short	0x0100
        /*025a*/ 	.byte	0x04
	.zero		1


	//   ....[22]....
        /*025c*/ 	.word	0x00000bc0
        /*0260*/ 	.word	0x000000ff
        /*0264*/ 	.word	0x00000098
        /*0268*/ 	.short	0x0100
        /*026a*/ 	.byte	0x04
	.zero		1


	//   ....[23]....
        /*026c*/ 	.word	0x00000bd0
        /*0270*/ 	.word	0x000000ff
        /*0274*/ 	.word	0x000000b8
        /*0278*/ 	.short	0x0100
        /*027a*/ 	.byte	0x04
	.zero		1


	//   ....[24]....
        /*027c*/ 	.word	0x00000cc0
        /*0280*/ 	.word	0x000000ff
        /*0284*/ 	.word	0x000000c0
        /*0288*/ 	.short	0x0100
        /*028a*/ 	.byte	0x04
	.zero		1


	//   ....[25]....
        /*028c*/ 	.word	0x00000cd0
        /*0290*/ 	.word	0x000000ff
        /*0294*/ 	.word	0x000000d0
        /*0298*/ 	.short	0x0100
        /*029a*/ 	.byte	0x04
	.zero		1


	//   ....[26]....
        /*029c*/ 	.word	0x00000ce0
        /*02a0*/ 	.word	0x000000ff
        /*02a4*/ 	.word	0x000000c8
        /*02a8*/ 	.short	0x0100
        /*02aa*/ 	.byte	0x04
	.zero		1


	//   ....[27]....
        /*02ac*/ 	.word	0x00000cf0
        /*02b0*/ 	.word	0x000000ff
        /*02b4*/ 	.word	0x000000d8
        /*02b8*/ 	.short	0x0100
        /*02ba*/ 	.byte	0x04
	.zero		1


	//   ....[28]....
        /*02bc*/ 	.word	0x00000df0
        /*02c0*/ 	.word	0x000000ff
        /*02c4*/ 	.word	0x000000e0
        /*02c8*/ 	.short	0x0100
        /*02ca*/ 	.byte	0x06
	.zero		1


	//   ....[29]....
        /*02cc*/ 	.word	0x00001990
        /*02d0*/ 	.word	0x00000000
        /*02d4*/ 	.word	0x000000d0
        /*02d8*/ 	.short	0x010a
        /*02da*/ 	.byte	0xff
	.zero		1


	//   ....[30]....
        /*02dc*/ 	.word	0x000019b0
        /*02e0*/ 	.word	0x00000000
        /*02e4*/ 	.word	0x000000c0
        /*02e8*/ 	.short	0x0101
        /*02ea*/ 	.byte	0xff
	.zero		1


	//   ....[31]....
        /*02ec*/ 	.word	0x00001a60
        /*02f0*/ 	.word	0x000000ff
        /*02f4*/ 	.word	0x00000018
        /*02f8*/ 	.short	0x010a
        /*02fa*/ 	.byte	0x04
	.zero		1


	//   ....[32]....
        /*02fc*/ 	.word	0x00001b30
        /*0300*/ 	.word	0x000000ff
        /*0304*/ 	.word	0x00000018
        /*0308*/ 	.short	0x010a
        /*030a*/ 	.byte	0x21
	.zero		1


	//   ....[33]....
        /*030c*/ 	.word	0x00001ce0
        /*0310*/ 	.word	0x000000ff
        /*0314*/ 	.word	0x00000018
        /*0318*/ 	.short	0x010a
        /*031a*/ 	.byte	0x05
	.zero		1


	//   ....[34]....
        /*031c*/ 	.word	0x00001df0
        /*0320*/ 	.word	0x000000ff
        /*0324*/ 	.word	0x00000058
        /*0328*/ 	.short	0x0101
        /*032a*/ 	.byte	0x0d
	.zero		1


	//   ....[35]....
        /*032c*/ 	.word	0x00001e10
        /*0330*/ 	.word	0x000000ff
        /*0334*/ 	.word	0x00000018
        /*0338*/ 	.short	0x010a
        /*033a*/ 	.byte	0x04
	.zero		1


	//   ....[36]....
        /*033c*/ 	.word	0x00001e90
        /*0340*/ 	.word	0x000000ff
        /*0344*/ 	.word	0x00000018
        /*0348*/ 	.short	0x010a
        /*034a*/ 	.byte	0x11
	.zero		1


	//   ....[37]....
        /*034c*/ 	.word	0x00002030
        /*0350*/ 	.word	0x000000ff
        /*0354*/ 	.word	0x00000018
        /*0358*/ 	.short	0x010a
        /*035a*/ 	.byte	0x05
	.zero		1


	//   ....[38]....
        /*035c*/ 	.word	0x00002170
        /*0360*/ 	.word	0x00000003
        /*0364*/ 	.word	0x00000060
        /*0368*/ 	.short	0x010a
        /*036a*/ 	.byte	0xff
	.zero		1


	//   ....[39]....
        /*036c*/ 	.word	0x000022c0
        /*0370*/ 	.word	0x00000000
        /*0374*/ 	.word	0x00000000
        /*0378*/ 	.short	0x0101
        /*037a*/ 	.byte	0xff
	.zero		1


	//   ....[40]....
        /*037c*/ 	.word	0x00002860
        /*0380*/ 	.word	0x000000ff
        /*0384*/ 	.word	0x00000000
        /*0388*/ 	.short	0x010a
        /*038a*/ 	.byte	0x04
	.zero		1


	//   ....[41]....
        /*038c*/ 	.word	0x000028f0
        /*0390*/ 	.word	0x000000ff
        /*0394*/ 	.word	0x00000000
        /*0398*/ 	.short	0x010a
        /*039a*/ 	.byte	0x05
	.zero		1


	//   ....[42]....
        /*039c*/ 	.word	0x00002990
        /*03a0*/ 	.word	0x00000000
        /*03a4*/ 	.word	0x00000000
        /*03a8*/ 	.short	0x010a
        /*03aa*/ 	.byte	0xff
	.zero		1


	//   ....[43]....
        /*03ac*/ 	.word	0x00002ab0
        /*03b0*/ 	.word	0x00000002
        /*03b4*/ 	.word	0x000000c0
        /*03b8*/ 	.short	0x010a
        /*03ba*/ 	.byte	0xff
	.zero		1


	//   ....[44]....
        /*03bc*/ 	.word	0x00002b10
        /*03c0*/ 	.word	0x00000004
        /*03c4*/ 	.word	0x00000000
        /*03c8*/ 	.short	0x0101
        /*03ca*/ 	.byte	0xff
	.zero		1


	//   ....[45]....
        /*03cc*/ 	.word	0x00002b30
        /*03d0*/ 	.word	0x000000ff
        /*03d4*/ 	.word	0x00000070
        /*03d8*/ 	.short	0x010a
        /*03da*/ 	.byte	0x04
	.zero		1


	//   ....[46]....
        /*03dc*/ 	.word	0x00002c50
        /*03e0*/ 	.word	0x00000002
        /*03e4*/ 	.word	0x00000060
        /*03e8*/ 	.short	0x010a
        /*03ea*/ 	.byte	0xff
	.zero		1


	//   ....[47]....
        /*03ec*/ 	.word	0x00002d60
        /*03f0*/ 	.word	0x00000002
        /*03f4*/ 	.word	0x00000000
        /*03f8*/ 	.short	0x0101
        /*03fa*/ 	.byte	0xff
	.zero		1


	//   ....[48]....
        /*03fc*/ 	.word	0x00002df0
        /*0400*/ 	.word	0x000000ff
        /*0404*/ 	.word	0x00000070
        /*0408*/ 	.short	0x0106
        /*040a*/ 	.byte	0x04
	.zero		1


	//   ....[49]....
        /*040c*/ 	.word	0x00002e10
        /*0410*/ 	.word	0x000000ff
        /*0414*/ 	.word	0x00000070
        /*0418*/ 	.short	0x010a
        /*041a*/ 	.byte	0x04
	.zero		1


	//   ....[50]....
        /*041c*/ 	.word	0x00002ea0
        /*0420*/ 	.word	0x000000ff
        /*0424*/ 	.word	0x00000070
        /*0428*/ 	.short	0x0106
        /*042a*/ 	.byte	0x07
	.zero		1


	//   ....[51]....
        /*042c*/ 	.word	0x00002ee0
        /*0430*/ 	.word	0x00000000
        /*0434*/ 	.word	0x00000070
        /*0438*/ 	.short	0x010a
        /*043a*/ 	.byte	0xff
	.zero		1


	//   ....[52]....
        /*043c*/ 	.word	0x00003120
        /*0440*/ 	.word	0x000000ff
        /*0444*/ 	.word	0x00000008
        /*0448*/ 	.short	0x010a
        /*044a*/ 	.byte	0x05
	.zero		1


	//   ....[53]....
        /*044c*/ 	.word	0x00003140
        /*0450*/ 	.word	0x000000ff
        /*0454*/ 	.word	0x00000008
        /*0458*/ 	.short	0x010a
        /*045a*/ 	.byte	0x05
	.zero		1


	//   ....[54]....
        /*045c*/ 	.word	0x000032d0
        /*0460*/ 	.word	0x000000ff
        /*0464*/ 	.word	0x00000008
        /*0468*/ 	.short	0x010a
        /*046a*/ 	.byte	0x05
	.zero		1


	//   ....[55]....
        /*046c*/ 	.word	0x000032f0
        /*0470*/ 	.word	0x000000ff
        /*0474*/ 	.word	0x00000008
        /*0478*/ 	.short	0x010a
        /*047a*/ 	.byte	0x05
	.zero		1


	//   ....[56]....
        /*047c*/ 	.word	0x000033b0
        /*0480*/ 	.word	0x000000ff
        /*0484*/ 	.word	0x00000000
        /*0488*/ 	.short	0x0101
        /*048a*/ 	.byte	0x04
	.zero		1


	//   ....[57]....
        /*048c*/ 	.word	0x00003690
        /*0490*/ 	.word	0x00000000
        /*0494*/ 	.word	0x00000060
        /*0498*/ 	.short	0x010a
        /*049a*/ 	.byte	0xff
	.zero		1


	//   ....[58]....
        /*049c*/ 	.word	0x00003750
        /*04a0*/ 	.word	0x00000000
        /*04a4*/ 	.word	0x00000000
        /*04a8*/ 	.short	0x0101
        /*04aa*/ 	.byte	0xff
	.zero		1


	//   ....[59]....
        /*04ac*/ 	.word	0x00003800
        /*04b0*/ 	.word	0x000000ff
        /*04b4*/ 	.word	0x00000000
        /*04b8*/ 	.short	0x010a
        /*04ba*/ 	.byte	0x04
	.zero		1


	//   ....[60]....
        /*04bc*/ 	.word	0x00003810
        /*04c0*/ 	.word	0x000000ff
        /*04c4*/ 	.word	0x000000a0
        /*04c8*/ 	.short	0x010a
        /*04ca*/ 	.byte	0x13
	.zero		1


	//   ....[61]....
        /*04cc*/ 	.word	0x000038d0
        /*04d0*/ 	.word	0x000000ff
        /*04d4*/ 	.word	0x00000000
        /*04d8*/ 	.short	0x010a
        /*04da*/ 	.byte	0x06
	.zero		1


	//   ....[62]....
        /*04dc*/ 	.word	0x000039f0
        /*04e0*/ 	.word	0x000000ff
        /*04e4*/ 	.word	0x00000000
        /*04e8*/ 	.short	0x010a
        /*04ea*/ 	.byte	0x04
	.zero		1


	//   ....[63]....
        /*04ec*/ 	.word	0x00003c10
        /*04f0*/ 	.word	0x000000ff
        /*04f4*/ 	.word	0x00000000
        /*04f8*/ 	.short	0x010a
        /*04fa*/ 	.byte	0x04
	.zero		1


	//   ....[64]....
        /*04fc*/ 	.word	0x00003ca0
        /*0500*/ 	.word	0x000000ff
        /*0504*/ 	.word	0x00000000
        /*0508*/ 	.short	0x010a
        /*050a*/ 	.byte	0x05
	.zero		1


	//   ....[65]....
        /*050c*/ 	.word	0x00003d30
        /*0510*/ 	.word	0x000000ff
        /*0514*/ 	.word	0x00000000
        /*0518*/ 	.short	0x010a
        /*051a*/ 	.byte	0x05
	.zero		1


	//   ....[66]....
        /*051c*/ 	.word	0x00003dd0
        /*0520*/ 	.word	0x00000000
        /*0524*/ 	.word	0x00000000
        /*0528*/ 	.short	0x010a
        /*052a*/ 	.byte	0xff
	.zero		1


	//   ....[67]....
        /*052c*/ 	.word	0x00003e10
        /*0530*/ 	.word	0x00000000
        /*0534*/ 	.word	0x00000000
        /*0538*/ 	.short	0x010a
        /*053a*/ 	.byte	0xff
	.zero		1


	//   ....[68]....
        /*053c*/ 	.word	0x00003e80
        /*0540*/ 	.word	0x000000ff
        /*0544*/ 	.word	0x00000000
        /*0548*/ 	.short	0x0101
        /*054a*/ 	.byte	0x04
	.zero		1


	//   ....[69]....
        /*054c*/ 	.word	0x00003ec0
        /*0550*/ 	.word	0x000000ff
        /*0554*/ 	.word	0x000000e0
        /*0558*/ 	.short	0x010a
        /*055a*/ 	.byte	0x0d
	.zero		1


	//   ....[70]....
        /*055c*/ 	.word	0x00003f10
        /*0560*/ 	.word	0x000000ff
        /*0564*/ 	.word	0x00000000
        /*0568*/ 	.short	0x0101
        /*056a*/ 	.byte	0x04
	.zero		1


	//   ....[71]....
        /*056c*/ 	.word	0x000043a0
        /*0570*/ 	.word	0x0000000c
        /*0574*/ 	.word	0x00000060
        /*0578*/ 	.short	0x010a
        /*057a*/ 	.byte	0xff
	.zero		1


	//   ....[72]....
        /*057c*/ 	.word	0x00004510
        /*0580*/ 	.word	0x00000000
        /*0584*/ 	.word	0x00000000
        /*0588*/ 	.short	0x0101
        /*058a*/ 	.byte	0xff
	.zero		1


	//   ....[73]....
        /*058c*/ 	.word	0x000049a0
        /*0590*/ 	.word	0x000000ff
        /*0594*/ 	.word	0x00000058
        /*0598*/ 	.short	0x010a
        /*059a*/ 	.byte	0x15
	.zero		1


	//   ....[74]....
        /*059c*/ 	.word	0x00004b20
        /*05a0*/ 	.word	0x000000ff
        /*05a4*/ 	.word	0x00000040
        /*05a8*/ 	.short	0x010a
        /*05aa*/ 	.byte	0x15
	.zero		1


	//   ....[75]....
        /*05ac*/ 	.word	0x00004c90
        /*05b0*/ 	.word	0x000000ff
        /*05b4*/ 	.word	0x00000030
        /*05b8*/ 	.short	0x010b
        /*05ba*/ 	.byte	0x15
	.zero		1


	//   ....[76]....
        /*05bc*/ 	.word	0x00004ca0
        /*05c0*/ 	.word	0x000000ff
        /*05c4*/ 	.word	0x00000000
        /*05c8*/ 	.short	0x0101
        /*05ca*/ 	.byte	0x22
	.zero		1


	//   ....[77]....
        /*05cc*/ 	.word	0x00004cb0
        /*05d0*/ 	.word	0x000000ff
        /*05d4*/ 	.word	0x00000048
        /*05d8*/ 	.short	0x010a
        /*05da*/ 	.byte	0x15
	.zero		1


	//   ....[78]....
        /*05dc*/ 	.word	0x00004e90
        /*05e0*/ 	.word	0x000000ff
        /*05e4*/ 	.word	0x00000038
        /*05e8*/ 	.short	0x010b
        /*05ea*/ 	.byte	0x15
	.zero		1


	//   ....[79]....
        /*05ec*/ 	.word	0x00004ea0
        /*05f0*/ 	.word	0x000000ff
        /*05f4*/ 	.word	0x00000000
        /*05f8*/ 	.short	0x0101
        /*05fa*/ 	.byte	0x21
	.zero		1


	//   ....[80]....
        /*05fc*/ 	.word	0x00004ed0
        /*0600*/ 	.word	0x000000ff
        /*0604*/ 	.word	0x00000040
        /*0608*/ 	.short	0x010a
        /*060a*/ 	.byte	0x15
	.zero		1


	//   ....[81]....
        /*060c*/ 	.word	0x00004f10
        /*0610*/ 	.word	0x00000000
        /*0614*/ 	.word	0x00000048
        /*0618*/ 	.short	0x010a
        /*061a*/ 	.byte	0xff
	.zero		1


	//   ....[82]....
        /*061c*/ 	.word	0x00005220
        /*0620*/ 	.word	0x00000003
        /*0624*/ 	.word	0x00000060
        /*0628*/ 	.short	0x010a
        /*062a*/ 	.byte	0xff
	.zero		1


	//   ....[83]....
        /*062c*/ 	.word	0x000053a0
        /*0630*/ 	.word	0x00000000
        /*0634*/ 	.word	0x00000000
        /*0638*/ 	.short	0x0101
        /*063a*/ 	.byte	0xff
	.zero		1


	//   ....[84]....
        /*063c*/ 	.word	0x00005ef0
        /*0640*/ 	.word	0x00000003
        /*0644*/ 	.word	0x00000030
        /*0648*/ 	.short	0x010a
        /*064a*/ 	.byte	0xff
	.zero		1


	//   ....[85]....
        /*064c*/ 	.word	0x00005f30
        /*0650*/ 	.word	0x000000a1
        /*0654*/ 	.word	0x00000080
        /*0658*/ 	.short	0x010a
        /*065a*/ 	.byte	0xff
	.zero		1


	//   ....[86]....
        /*065c*/ 	.word	0x00006070
        /*0660*/ 	.word	0x00000003
        /*0664*/ 	.word	0x00000030
        /*0668*/ 	.short	0x010a
        /*066a*/ 	.byte	0xff
	.zero		1


	//   ....[87]....
        /*066c*/ 	.word	0x000061a0
        /*0670*/ 	.word	0x00000000
        /*0674*/ 	.word	0x00000000
        /*0678*/ 	.short	0x0101
        /*067a*/ 	.byte	0xff
	.zero		1


	//   ....[88]....
        /*067c*/ 	.word	0x00006220
        /*0680*/ 	.word	0x000000a1
        /*0684*/ 	.word	0x00000080
        /*0688*/ 	.short	0x010a
        /*068a*/ 	.byte	0xff
	.zero		1


	//   ....[89]....
        /*068c*/ 	.word	0x000075d0
        /*0690*/ 	.word	0x000000c5
        /*0694*/ 	.word	0x00000030
        /*0698*/ 	.short	0x010a
        /*069a*/ 	.byte	0xff
	.zero		1


	//   ....[90]....
        /*069c*/ 	.word	0x000076b0
        /*06a0*/ 	.word	0x000000c5
        /*06a4*/ 	.word	0x00000030
        /*06a8*/ 	.short	0x010a
        /*06aa*/ 	.byte	0xff
	.zero		1


	//   ....[91]....
        /*06ac*/ 	.word	0x000077e0
        /*06b0*/ 	.word	0x00000000
        /*06b4*/ 	.word	0x00000000
        /*06b8*/ 	.short	0x0101
        /*06ba*/ 	.byte	0xff
	.zero		1


	//   ....[92]....
        /*06bc*/ 	.word	0x00007c10
        /*06c0*/ 	.word	0x000000a1
        /*06c4*/ 	.word	0x00000000
        /*06c8*/ 	.short	0x0101
        /*06ca*/ 	.byte	0xff
	.zero		1


	//   ....[93]....
        /*06cc*/ 	.word	0x00008c70
        /*06d0*/ 	.word	0x00000000
        /*06d4*/ 	.word	0x000000d0
        /*06d8*/ 	.short	0x010a
        /*06da*/ 	.byte	0xff
	.zero		1


	//   ....[94]....
        /*06dc*/ 	.word	0x00008cd0
        /*06e0*/ 	.word	0x00000000
        /*06e4*/ 	.word	0x00000018
        /*06e8*/ 	.short	0x010a
        /*06ea*/ 	.byte	0xff
	.zero		1


	//   ....[95]....
        /*06ec*/ 	.word	0x00008d30
        /*06f0*/ 	.word	0x00000000
        /*06f4*/ 	.word	0x00000018
        /*06f8*/ 	.short	0x010a
        /*06fa*/ 	.byte	0xff
	.zero		1


	//   ....[96]....
        /*06fc*/ 	.word	0x00008d80
        /*0700*/ 	.word	0x00000003
        /*0704*/ 	.word	0x00000060
        /*0708*/ 	.short	0x010a
        /*070a*/ 	.byte	0xff
	.zero		1


	//   ....[97]....
        /*070c*/ 	.word	0x00008de0
        /*0710*/ 	.word	0x00000000
        /*0714*/ 	.word	0x00000000
        /*0718*/ 	.short	0x010a
        /*071a*/ 	.byte	0xff
	.zero		1


	//   ....[98]....
        /*071c*/ 	.word	0x00008e40
        /*0720*/ 	.word	0x00000000
        /*0724*/ 	.word	0x00000000
        /*0728*/ 	.short	0x010a
        /*072a*/ 	.byte	0xff
	.zero		1


	//   ....[99]....
        /*072c*/ 	.word	0x00008e90
        /*0730*/ 	.word	0x00000002
        /*0734*/ 	.word	0x000000c0
        /*0738*/ 	.short	0x010a
        /*073a*/ 	.byte	0xff
	.zero		1


	//   ....[100]....
        /*073c*/ 	.word	0x00008ef0
        /*0740*/ 	.word	0x00000002
        /*0744*/ 	.word	0x00000070
        /*0748*/ 	.short	0x010a
        /*074a*/ 	.byte	0xff
	.zero		1


	//   ....[101]....
        /*074c*/ 	.word	0x00008f40
        /*0750*/ 	.word	0x00000002
        /*0754*/ 	.word	0x00000060
        /*0758*/ 	.short	0x010a
        /*075a*/ 	.byte	0xff
	.zero		1


	//   ....[102]....
        /*075c*/ 	.word	0x00008fa0
        /*0760*/ 	.word	0x00000000
        /*0764*/ 	.word	0x00000070
        /*0768*/ 	.short	0x010a
        /*076a*/ 	.byte	0xff
	.zero		1


	//   ....[103]....
        /*076c*/ 	.word	0x00009000
        /*0770*/ 	.word	0x00000000
        /*0774*/ 	.word	0x00000008
        /*0778*/ 	.short	0x010a
        /*077a*/ 	.byte	0xff
	.zero		1


	//   ....[104]....
        /*077c*/ 	.word	0x000090f0
        /*0780*/ 	.word	0x00000000
        /*0784*/ 	.word	0x00000008
        /*0788*/ 	.short	0x010a
        /*078a*/ 	.byte	0xff
	.zero		1


	//   ....[105]....
        /*078c*/ 	.word	0x00009140
        /*0790*/ 	.word	0x00000000
        /*0794*/ 	.word	0x00000060
        /*0798*/ 	.short	0x010a
        /*079a*/ 	.byte	0xff
	.zero		1


	//   ....[106]....
        /*079c*/ 	.word	0x000091a0
        /*07a0*/ 	.word	0x00000000
        /*07a4*/ 	.word	0x000000a0
        /*07a8*/ 	.short	0x010a
        /*07aa*/ 	.byte	0xff
	.zero		1


	//   ....[107]....
        /*07ac*/ 	.word	0x00009200
        /*07b0*/ 	.word	0x00000000
        /*07b4*/ 	.word	0x00000000
        /*07b8*/ 	.short	0x010a
        /*07ba*/ 	.byte	0xff
	.zero		1


	//   ....[108]....
        /*07bc*/ 	.word	0x00009260
        /*07c0*/ 	.word	0x00000000
        /*07c4*/ 	.word	0x00000000
        /*07c8*/ 	.short	0x010a
        /*07ca*/ 	.byte	0xff
	.zero		1


	//   ....[109]....
        /*07cc*/ 	.word	0x000092c0
        /*07d0*/ 	.word	0x00000000
        /*07d4*/ 	.word	0x00000000
        /*07d8*/ 	.short	0x010a
        /*07da*/ 	.byte	0xff
	.zero		1


	//   ....[110]....
        /*07dc*/ 	.word	0x00009320
        /*07e0*/ 	.word	0x00000000
        /*07e4*/ 	.word	0x00000000
        /*07e8*/ 	.short	0x010a
        /*07ea*/ 	.byte	0xff
	.zero		1


	//   ....[111]....
        /*07ec*/ 	.word	0x00009380
        /*07f0*/ 	.word	0x00000000
        /*07f4*/ 	.word	0x000000e0
        /*07f8*/ 	.short	0x010a
        /*07fa*/ 	.byte	0xff
	.zero		1


	//   ....[112]....
        /*07fc*/ 	.word	0x000093d0
        /*0800*/ 	.word	0x0000000c
        /*0804*/ 	.word	0x00000060
        /*0808*/ 	.short	0x010a
        /*080a*/ 	.byte	0xff
	.zero		1


	//   ....[113]....
        /*080c*/ 	.word	0x00009430
        /*0810*/ 	.word	0x00000000
        /*0814*/ 	.word	0x00000058
        /*0818*/ 	.short	0x010a
        /*081a*/ 	.byte	0xff
	.zero		1


	//   ....[114]....
        /*081c*/ 	.word	0x00009490
        /*0820*/ 	.word	0x00000000
        /*0824*/ 	.word	0x00000040
        /*0828*/ 	.short	0x010a
        /*082a*/ 	.byte	0xff
	.zero		1


	//   ....[115]....
        /*082c*/ 	.word	0x000094f0
        /*0830*/ 	.word	0x00000000
        /*0834*/ 	.word	0x00000048
        /*0838*/ 	.short	0x010a
        /*083a*/ 	.byte	0xff
	.zero		1


	//   ....[116]....
        /*083c*/ 	.word	0x00009550
        /*0840*/ 	.word	0x00000000
        /*0844*/ 	.word	0x00000040
        /*0848*/ 	.short	0x010a
        /*084a*/ 	.byte	0xff
	.zero		1


	//   ....[117]....
        /*084c*/ 	.word	0x000095a0
        /*0850*/ 	.word	0x00000003
        /*0854*/ 	.word	0x00000060
        /*0858*/ 	.short	0x010a
        /*085a*/ 	.byte	0xff
	.zero		1


	//   ....[118]....
        /*085c*/ 	.word	0x000095f0
        /*0860*/ 	.word	0x00000003
        /*0864*/ 	.word	0x00000030
        /*0868*/ 	.short	0x010a
        /*086a*/ 	.byte	0xff
	.zero		1


	//   ....[119]....
        /*086c*/ 	.word	0x00009640
        /*0870*/ 	.word	0x000000a1
        /*0874*/ 	.word	0x00000080
        /*0878*/ 	.short	0x010a
        /*087a*/ 	.byte	0xff
	.zero		1


	//   ....[120]....
        /*087c*/ 	.word	0x00009690
        /*0880*/ 	.word	0x000000c5
        /*0884*/ 	.word	0x00000030
        /*0888*/ 	.short	0x010a
        /*088a*/ 	.byte	0xff
	.zero		1


	//----- nvinfo : EIATTR_NUM_MBARRIERS
	.align		4
.L_47:
        /*088c*/ 	.byte	0x03, 0x38
        /*088e*/ 	.short	0x001d


	//----- nvinfo : EIATTR_EXIT_INSTR_OFFSETS
	.align		4
        /*0890*/ 	.byte	0x04, 0x1c
        /*0892*/ 	.short	(.L_49 - .L_48)


	//   ....[0]....
.L_48:
        /*0894*/ 	.word	0x000029c0


	//   ....[1]....
        /*0898*/ 	.word	0x00002eb0


	//   ....[2]....
        /*089c*/ 	.word	0x00002f10


	//   ....[3]....
        /*08a0*/ 	.word	0x00004140


	//   ....[4]....
        /*08a4*/ 	.word	0x00004f40


	//   ....[5]....
        /*08a8*/ 	.word	0x00004f80


	//   ....[6]....
        /*08ac*/ 	.word	0x00008c60


	//----- nvinfo : EIATTR_MAX_THREADS
	.align		4
.L_49:
        /*08b0*/ 	.byte	0x04, 0x05
        /*08b2*/ 	.short	(.L_51 - .L_50)
.L_50:
        /*08b4*/ 	.word	0x00000100
        /*08b8*/ 	.word	0x00000001
        /*08bc*/ 	.word	0x00000001


	//----- nvinfo : EIATTR_CRS_STACK_SIZE
	.align		4
.L_51:
        /*08c0*/ 	.byte	0x04, 0x1e
        /*08c2*/ 	.short	(.L_53 - .L_52)
.L_52:
        /*08c4*/ 	.word	0x00000000


	//----- nvinfo : EIATTR_CBANK_PARAM_SIZE
	.align		4
.L_53:
        /*08c8*/ 	.byte	0x03, 0x19
        /*08ca*/ 	.short	0x0800


	//----- nvinfo : EIATTR_PARAM_CBANK
	.align		4
        /*08cc*/ 	.byte	0x04, 0x0a
        /*08ce*/ 	.short	(.L_55 - .L_54)
	.align		4
.L_54:
        /*08d0*/ 	.word	index@(.nv.constant0._ZN7cutlass13device_kernelINS_4gemm6kernel13GemmUniversalIN4cute5tupleIJiiiiEEENS1_10collective13CollectiveMmaINS1_35MainloopSm100TmaUmmaWarpSpecializedILi3ELi2ELi4ENS5_IJNS4_1CILi2EEESB_NSA_ILi1EEEEEEEENS5_IJNSA_ILi256EEENSA_ILi128EEENSA_ILi32EEEEEENS_12float_e4m3_tENS5_IJlSC_lEEESJ_SK_NS4_8TiledMMAINS4_8MMA_AtomIJNS4_10MMA_TraitsINS4_25SM100_MMA_F8F6F4_2x1SM_SSEJSJ_SJ_fSF_SG_NS4_17integral_constantINS4_4UMMA5MajorELSR_0EEESS_NSP_INSQ_7ScaleInELST_0EEESU_EEEEEENS4_6LayoutINS5_IJSC_SC_SC_EEENS5_IJNSA_ILi0EEESZ_SZ_EEEEENS5_IJNS4_10UnderscoreES12_S12_EEEEENS4_28SM100_TMA_2SM_LOAD_MULTICASTENS4_14ComposedLayoutINS4_7SwizzleILi1ELi4ELi3EEENS4_18smem_ptr_flag_bitsILi8EEENSX_INS5_IJNSA_ILi8EEESH_EEENS5_IJSH_SC_EEEEEEEvNS4_8identityENS4_18SM100_TMA_2SM_LOADES1F_vS1G_EENS_8epilogue10collective18CollectiveEpilogueINS1J_23Sm100TmaWarpSpecializedILi2ELi2ELi64ELb0ELb0EEEJNS5_IJSG_SG_SH_EEENS5_IJNSX_ISG_SC_EENSX_INSA_ILi64EEESC_EEEEESJ_SK_SJ_SK_NS1J_6fusion15FusionCallbacksIS1N_NS1T_17LinearCombinationISJ_fSJ_fLNS_15FloatRoundStyleE2EEES1O_S1S_JEEENS4_5SM1004TMEM4LOAD26SM100_TMEM_LOAD_32dp32b64xENS4_13SM90_TMA_LOADENS16_INS17_ILi2ELi4ELi3EEES1A_NSX_INS5_IJS1B_S1Q_EEENS5_IJS1Q_SC_EEEEEEENS4_39AutoVectorizingCopyWithAssumedAlignmentILi128EEENS4_14SM90_TMA_STOREES28_S2A_S2A_EEEvvEEEEvNT_6ParamsE)
        /*08d4*/ 	.short	0x0380
        /*08d6*/ 	.short	0x0800


	//----- nvinfo : EIATTR_SW_WAR
	.align		4
.L_55:
        /*08d8*/ 	.byte	0x04, 0x36
        /*08da*/ 	.short	(.L_57 - .L_56)
.L_56:
        /*08dc*/ 	.word	0x00000008
.L_57:


//--------------------- .nv.callgraph             --------------------------
	.section	.nv.callgraph,"",@"SHT_CUDA_CALLGRAPH"
	.align	4
	.sectionentsize	8
	.align		4
        /*0000*/ 	.word	0x00000000
	.align		4
        /*0004*/ 	.word	0xffffffff
	.align		4
        /*0008*/ 	.word	index@(_ZN7cutlass13device_kernelINS_4gemm6kernel13GemmUniversalIN4cute5tupleIJiiiiEEENS1_10collective13CollectiveMmaINS1_35MainloopSm100TmaUmmaWarpSpecializedILi3ELi2ELi4ENS5_IJNS4_1CILi2EEESB_NSA_ILi1EEEEEEEENS5_IJNSA_ILi256EEENSA_ILi128EEENSA_ILi32EEEEEENS_12float_e4m3_tENS5_IJlSC_lEEESJ_SK_NS4_8TiledMMAINS4_8MMA_AtomIJNS4_10MMA_TraitsINS4_25SM100_MMA_F8F6F4_2x1SM_SSEJSJ_SJ_fSF_SG_NS4_17integral_constantINS4_4UMMA5MajorELSR_0EEESS_NSP_INSQ_7ScaleInELST_0EEESU_EEEEEENS4_6LayoutINS5_IJSC_SC_SC_EEENS5_IJNSA_ILi0EEESZ_SZ_EEEEENS5_IJNS4_10UnderscoreES12_S12_EEEEENS4_28SM100_TMA_2SM_LOAD_MULTICASTENS4_14ComposedLayoutINS4_7SwizzleILi1ELi4ELi3EEENS4_18smem_ptr_flag_bitsILi8EEENSX_INS5_IJNSA_ILi8EEESH_EEENS5_IJSH_SC_EEEEEEEvNS4_8identityENS4_18SM100_TMA_2SM_LOADES1F_vS1G_EENS_8epilogue10collective18CollectiveEpilogueINS1J_23Sm100TmaWarpSpecializedILi2ELi2ELi64ELb0ELb0EEEJNS5_IJSG_SG_SH_EEENS5_IJNSX_ISG_SC_EENSX_INSA_ILi64EEESC_EEEEESJ_SK_SJ_SK_NS1J_6fusion15FusionCallbacksIS1N_NS1T_17LinearCombinationISJ_fSJ_fLNS_15FloatRoundStyleE2EEES1O_S1S_JEEENS4_5SM1004TMEM4LOAD26SM100_TMEM_LOAD_32dp32b64xENS4_13SM90_TMA_LOADENS16_INS17_ILi2ELi4ELi3EEES1A_NSX_INS5_IJS1B_S1Q_EEENS5_IJS1Q_SC_EEEEEEENS4_39AutoVectorizingCopyWithAssumedAlignmentILi128EEENS4_14SM90_TMA_STOREES28_S2A_S2A_EEEvvEEEEvNT_6ParamsE)
	.align		4
        /*000c*/ 	.word	index@(__assertfail)
	.align		4
        /*0010*/ 	.word	0x00000000
	.align		4
        /*0014*/ 	.word	0xfffffffe
	.align		4
        /*0018*/ 	.word	0x00000000
	.align		4
        /*001c*/ 	.word	0xfffffffd
	.align		4
        /*0020*/ 	.word	0x00000000
	.align		4
        /*0024*/ 	.word	0xfffffffc


//--------------------- .nv.constant4             --------------------------
	.section	.nv.constant4,"a",@progbits
	.align	8
	.align		8
.nv.constant4:
        /*0000*/ 	.dword	__assertfail
	.align		8
        /*0008*/ 	.dword	__unnamed_1
	.align		8
        /*0010*/ 	.dword	__unnamed_2
	.align		8
        /*0018*/ 	.dword	_ZN39_INTERNAL_57f52185_4_k_cu_1acbaf13_90104cuda3std3__45__cpo5beginE
	.align		8
        /*0020*/ 	.dword	_ZN39_INTERNAL_57f52185_4_k_cu_1acbaf13_90104cuda3std3__45__cpo3endE
	.align		8
        /*0028*/ 	.dword	_ZN39_INTERNAL_57f52185_4_k_cu_1acbaf13_90104cuda3std3__45__cpo6cbeginE
	.align		8
        /*0030*/ 	.dword	_ZN39_INTERNAL_57f52185_4_k_cu_1acbaf13_90104cuda3std3__45__cpo4cendE
	.align		8
        /*0038*/ 	.dword	_ZN39_INTERNAL_57f52185_4_k_cu_1acbaf13_90104cuda3std3__441_GLOBAL__N__57f52185_4_k_cu_1acbaf13_90106ignoreE
	.align		8
        /*0040*/ 	.dword	_ZN39_INTERNAL_57f52185_4_k_cu_1acbaf13_90104cuda3std3__419piecewise_constructE
	.align		8
        /*0048*/ 	.dword	_ZN39_INTERNAL_57f52185_4_k_cu_1acbaf13_90104cuda3std3__48in_placeE
	.align		8
        /*0050*/ 	.dword	_ZN39_INTERNAL_57f52185_4_k_cu_1acbaf13_90104cuda3std6ranges3__45__cpo4swapE
	.align		8
        /*0058*/ 	.dword	_ZN39_INTERNAL_57f52185_4_k_cu_1acbaf13_90104cuda3std6ranges3__45__cpo9iter_moveE
	.align		8
        /*0060*/ 	.dword	_ZN39_INTERNAL_57f52185_4_k_cu_1acbaf13_90104cute7productE
	.align		8
        /*0068*/ 	.dword	_ZN39_INTERNAL_57f52185_4_k_cu_1acbaf13_90104cute1_E
	.align		8
        /*0070*/ 	.dword	$str$25
	.align		8
        /*0078*/ 	.dword	$str$26
	.align		8
        /*0080*/ 	.dword	$str$27
	.align		8
        /*0088*/ 	.dword	$str$28


//--------------------- .text._ZN7cutlass13device_kernelINS_4gemm6kernel13GemmUniversalIN4cute5tupleIJiiiiEEENS1_10collective13CollectiveMmaINS1_35MainloopSm100TmaUmmaWarpSpecializedILi3ELi2ELi4ENS5_IJNS4_1CILi2EEESB_NSA_ILi1EEEEEEEENS5_IJNSA_ILi256EEENSA_ILi128EEENSA_ILi32EEEEEENS_12float_e4m3_tENS5_IJlSC_lEEESJ_SK_NS4_8TiledMMAINS4_8MMA_AtomIJNS4_10MMA_TraitsINS4_25SM100_MMA_F8F6F4_2x1SM_SSEJSJ_SJ_fSF_SG_NS4_17integral_constantINS4_4UMMA5MajorELSR_0EEESS_NSP_INSQ_7ScaleInELST_0EEESU_EEEEEENS4_6LayoutINS5_IJSC_SC_SC_EEENS5_IJNSA_ILi0EEESZ_SZ_EEEEENS5_IJNS4_10UnderscoreES12_S12_EEEEENS4_28SM100_TMA_2SM_LOAD_MULTICASTENS4_14ComposedLayoutINS4_7SwizzleILi1ELi4ELi3EEENS4_18smem_ptr_flag_bitsILi8EEENSX_INS5_IJNSA_ILi8EEESH_EEENS5_IJSH_SC_EEEEEEEvNS4_8identityENS4_18SM100_TMA_2SM_LOADES1F_vS1G_EENS_8epilogue10collective18CollectiveEpilogueINS1J_23Sm100TmaWarpSpecializedILi2ELi2ELi64ELb0ELb0EEEJNS5_IJSG_SG_SH_EEENS5_IJNSX_ISG_SC_EENSX_INSA_ILi64EEESC_EEEEESJ_SK_SJ_SK_NS1J_6fusion15FusionCallbacksIS1N_NS1T_17LinearCombinationISJ_fSJ_fLNS_15FloatRoundStyleE2EEES1O_S1S_JEEENS4_5SM1004TMEM4LOAD26SM100_TMEM_LOAD_32dp32b64xENS4_13SM90_TMA_LOADENS16_INS17_ILi2ELi4ELi3EEES1A_NSX_INS5_IJS1B_S1Q_EEENS5_IJS1Q_SC_EEEEEEENS4_39AutoVectorizingCopyWithAssumedAlignmentILi128EEENS4_14SM90_TMA_STOREES28_S2A_S2A_EEEvvEEEEvNT_6ParamsE --------------------------
	.section	.text._ZN7cutlass13device_kernelINS_4gemm6kernel13GemmUniversalIN4cute5tupleIJiiiiEEENS1_10collective13CollectiveMmaINS1_35MainloopSm100TmaUmmaWarpSpecializedILi3ELi2ELi4ENS5_IJNS4_1CILi2EEESB_NSA_ILi1EEEEEEEENS5_IJNSA_ILi256EEENSA_ILi128EEENSA_ILi32EEEEEENS_12float_e4m3_tENS5_IJlSC_lEEESJ_SK_NS4_8TiledMMAINS4_8MMA_AtomIJNS4_10MMA_TraitsINS4_25SM100_MMA_F8F6F4_2x1SM_SSEJSJ_SJ_fSF_SG_NS4_17integral_constantINS4_4UMMA5MajorELSR_0EEESS_NSP_INSQ_7ScaleInELST_0EEESU_EEEEEENS4_6LayoutINS5_IJSC_SC_SC_EEENS5_IJNSA_ILi0EEESZ_SZ_EEEEENS5_IJNS4_10UnderscoreES12_S12_EEEEENS4_28SM100_TMA_2SM_LOAD_MULTICASTENS4_14ComposedLayoutINS4_7SwizzleILi1ELi4ELi3EEENS4_18smem_ptr_flag_bitsILi8EEENSX_INS5_IJNSA_ILi8EEESH_EEENS5_IJSH_SC_EEEEEEEvNS4_8identityENS4_18SM100_TMA_2SM_LOADES1F_vS1G_EENS_8epilogue10collective18CollectiveEpilogueINS1J_23Sm100TmaWarpSpecializedILi2ELi2ELi64ELb0ELb0EEEJNS5_IJSG_SG_SH_EEENS5_IJNSX_ISG_SC_EENSX_INSA_ILi64EEESC_EEEEESJ_SK_SJ_SK_NS1J_6fusion15FusionCallbacksIS1N_NS1T_17LinearCombinationISJ_fSJ_fLNS_15FloatRoundStyleE2EEES1O_S1S_JEEENS4_5SM1004TMEM4LOAD26SM100_TMEM_LOAD_32dp32b64xENS4_13SM90_TMA_LOADENS16_INS17_ILi2ELi4ELi3EEES1A_NSX_INS5_IJS1B_S1Q_EEENS5_IJS1Q_SC_EEEEEEENS4_39AutoVectorizingCopyWithAssumedAlignmentILi128EEENS4_14SM90_TMA_STOREES28_S2A_S2A_EEEvvEEEEvNT_6ParamsE,"ax",@progbits
	.align	128
.text._ZN7cutlass13device_kernelINS_4gemm6kernel13GemmUniversalIN4cute5tupleIJiiiiEEENS1_10collective13CollectiveMmaINS1_35MainloopSm100TmaUmmaWarpSpecializedILi3ELi2ELi4ENS5_IJNS4_1CILi2EEESB_NSA_ILi1EEEEEEEENS5_IJNSA_ILi256EEENSA_ILi128EEENSA_ILi32EEEEEENS_12float_e4m3_tENS5_IJlSC_lEEESJ_SK_NS4_8TiledMMAINS4_8MMA_AtomIJNS4_10MMA_TraitsINS4_25SM100_MMA_F8F6F4_2x1SM_SSEJSJ_SJ_fSF_SG_NS4_17integral_constantINS4_4UMMA5MajorELSR_0EEESS_NSP_INSQ_7ScaleInELST_0EEESU_EEEEEENS4_6LayoutINS5_IJSC_SC_SC_EEENS5_IJNSA_ILi0EEESZ_SZ_EEEEENS5_IJNS4_10UnderscoreES12_S12_EEEEENS4_28SM100_TMA_2SM_LOAD_MULTICASTENS4_14ComposedLayoutINS4_7SwizzleILi1ELi4ELi3EEENS4_18smem_ptr_flag_bitsILi8EEENSX_INS5_IJNSA_ILi8EEESH_EEENS5_IJSH_SC_EEEEEEEvNS4_8identityENS4_18SM100_TMA_2SM_LOADES1F_vS1G_EENS_8epilogue10collective18CollectiveEpilogueINS1J_23Sm100TmaWarpSpecializedILi2ELi2ELi64ELb0ELb0EEEJNS5_IJSG_SG_SH_EEENS5_IJNSX_ISG_SC_EENSX_INSA_ILi64EEESC_EEEEESJ_SK_SJ_SK_NS1J_6fusion15FusionCallbacksIS1N_NS1T_17LinearCombinationISJ_fSJ_fLNS_15FloatRoundStyleE2EEES1O_S1S_JEEENS4_5SM1004TMEM4LOAD26SM100_TMEM_LOAD_32dp32b64xENS4_13SM90_TMA_LOADENS16_INS17_ILi2ELi4ELi3EEES1A_NSX_INS5_IJS1B_S1Q_EEENS5_IJS1Q_SC_EEEEEEENS4_39AutoVectorizingCopyWithAssumedAlignmentILi128EEENS4_14SM90_TMA_STOREES28_S2A_S2A_EEEvvEEEEvNT_6ParamsE:
        .type           _ZN7cutlass13device_kernelINS_4gemm6kernel13GemmUniversalIN4cute5tupleIJiiiiEEENS1_10collective13CollectiveMmaINS1_35MainloopSm100TmaUmmaWarpSpecializedILi3ELi2ELi4ENS5_IJNS4_1CILi2EEESB_NSA_ILi1EEEEEEEENS5_IJNSA_ILi256EEENSA_ILi128EEENSA_ILi32EEEEEENS_12float_e4m3_tENS5_IJlSC_lEEESJ_SK_NS4_8TiledMMAINS4_8MMA_AtomIJNS4_10MMA_TraitsINS4_25SM100_MMA_F8F6F4_2x1SM_SSEJSJ_SJ_fSF_SG_NS4_17integral_constantINS4_4UMMA5MajorELSR_0EEESS_NSP_INSQ_7ScaleInELST_0EEESU_EEEEEENS4_6LayoutINS5_IJSC_SC_SC_EEENS5_IJNSA_ILi0EEESZ_SZ_EEEEENS5_IJNS4_10UnderscoreES12_S12_EEEEENS4_28SM100_TMA_2SM_LOAD_MULTICASTENS4_14ComposedLayoutINS4_7SwizzleILi1ELi4ELi3EEENS4_18smem_ptr_flag_bitsILi8EEENSX_INS5_IJNSA_ILi8EEESH_EEENS5_IJSH_SC_EEEEEEEvNS4_8identityENS4_18SM100_TMA_2SM_LOADES1F_vS1G_EENS_8epilogue10collective18CollectiveEpilogueINS1J_23Sm100TmaWarpSpecializedILi2ELi2ELi64ELb0ELb0EEEJNS5_IJSG_SG_SH_EEENS5_IJNSX_ISG_SC_EENSX_INSA_ILi64EEESC_EEEEESJ_SK_SJ_SK_NS1J_6fusion15FusionCallbacksIS1N_NS1T_17LinearCombinationISJ_fSJ_fLNS_15FloatRoundStyleE2EEES1O_S1S_JEEENS4_5SM1004TMEM4LOAD26SM100_TMEM_LOAD_32dp32b64xENS4_13SM90_TMA_LOADENS16_INS17_ILi2ELi4ELi3EEES1A_NSX_INS5_IJS1B_S1Q_EEENS5_IJS1Q_SC_EEEEEEENS4_39AutoVectorizingCopyWithAssumedAlignmentILi128EEENS4_14SM90_TMA_STOREES28_S2A_S2A_EEEvvEEEEvNT_6ParamsE,@function
        .size           _ZN7cutlass13device_kernelINS_4gemm6kernel13GemmUniversalIN4cute5tupleIJiiiiEEENS1_10collective13CollectiveMmaINS1_35MainloopSm100TmaUmmaWarpSpecializedILi3ELi2ELi4ENS5_IJNS4_1CILi2EEESB_NSA_ILi1EEEEEEEENS5_IJNSA_ILi256EEENSA_ILi128EEENSA_ILi32EEEEEENS_12float_e4m3_tENS5_IJlSC_lEEESJ_SK_NS4_8TiledMMAINS4_8MMA_AtomIJNS4_10MMA_TraitsINS4_25SM100_MMA_F8F6F4_2x1SM_SSEJSJ_SJ_fSF_SG_NS4_17integral_constantINS4_4UMMA5MajorELSR_0EEESS_NSP_INSQ_7ScaleInELST_0EEESU_EEEEEENS4_6LayoutINS5_IJSC_SC_SC_EEENS5_IJNSA_ILi0EEESZ_SZ_EEEEENS5_IJNS4_10UnderscoreES12_S12_EEEEENS4_28SM100_TMA_2SM_LOAD_MULTICASTENS4_14ComposedLayoutINS4_7SwizzleILi1ELi4ELi3EEENS4_18smem_ptr_flag_bitsILi8EEENSX_INS5_IJNSA_ILi8EEESH_EEENS5_IJSH_SC_EEEEEEEvNS4_8identityENS4_18SM100_TMA_2SM_LOADES1F_vS1G_EENS_8epilogue10collective18CollectiveEpilogueINS1J_23Sm100TmaWarpSpecializedILi2ELi2ELi64ELb0ELb0EEEJNS5_IJSG_SG_SH_EEENS5_IJNSX_ISG_SC_EENSX_INSA_ILi64EEESC_EEEEESJ_SK_SJ_SK_NS1J_6fusion15FusionCallbacksIS1N_NS1T_17LinearCombinationISJ_fSJ_fLNS_15FloatRoundStyleE2EEES1O_S1S_JEEENS4_5SM1004TMEM4LOAD26SM100_TMEM_LOAD_32dp32b64xENS4_13SM90_TMA_LOADENS16_INS17_ILi2ELi4ELi3EEES1A_NSX_INS5_IJS1B_S1Q_EEENS5_IJS1Q_SC_EEEEEEENS4_39AutoVectorizingCopyWithAssumedAlignmentILi128EEENS4_14SM90_TMA_STOREES28_S2A_S2A_EEEvvEEEEvNT_6ParamsE,(.L_x_161 - _ZN7cutlass13device_kernelINS_4gemm6kernel13GemmUniversalIN4cute5tupleIJiiiiEEENS1_10collective13CollectiveMmaINS1_35MainloopSm100TmaUmmaWarpSpecializedILi3ELi2ELi4ENS5_IJNS4_1CILi2EEESB_NSA_ILi1EEEEEEEENS5_IJNSA_ILi256EEENSA_ILi128EEENSA_ILi32EEEEEENS_12float_e4m3_tENS5_IJlSC_lEEESJ_SK_NS4_8TiledMMAINS4_8MMA_AtomIJNS4_10MMA_TraitsINS4_25SM100_MMA_F8F6F4_2x1SM_SSEJSJ_SJ_fSF_SG_NS4_17integral_constantINS4_4UMMA5MajorELSR_0EEESS_NSP_INSQ_7ScaleInELST_0EEESU_EEEEEENS4_6LayoutINS5_IJSC_SC_SC_EEENS5_IJNSA_ILi0EEESZ_SZ_EEEEENS5_IJNS4_10UnderscoreES12_S12_EEEEENS4_28SM100_TMA_2SM_LOAD_MULTICASTENS4_14ComposedLayoutINS4_7SwizzleILi1ELi4ELi3EEENS4_18smem_ptr_flag_bitsILi8EEENSX_INS5_IJNSA_ILi8EEESH_EEENS5_IJSH_SC_EEEEEEEvNS4_8identityENS4_18SM100_TMA_2SM_LOADES1F_vS1G_EENS_8epilogue10collective18CollectiveEpilogueINS1J_23Sm100TmaWarpSpecializedILi2ELi2ELi64ELb0ELb0EEEJNS5_IJSG_SG_SH_EEENS5_IJNSX_ISG_SC_EENSX_INSA_ILi64EEESC_EEEEESJ_SK_SJ_SK_NS1J_6fusion15FusionCallbacksIS1N_NS1T_17LinearCombinationISJ_fSJ_fLNS_15FloatRoundStyleE2EEES1O_S1S_JEEENS4_5SM1004TMEM4LOAD26SM100_TMEM_LOAD_32dp32b64xENS4_13SM90_TMA_LOADENS16_INS17_ILi2ELi4ELi3EEES1A_NSX_INS5_IJS1B_S1Q_EEENS5_IJS1Q_SC_EEEEEEENS4_39AutoVectorizingCopyWithAssumedAlignmentILi128EEENS4_14SM90_TMA_STOREES28_S2A_S2A_EEEvvEEEEvNT_6ParamsE)
        .other          _ZN7cutlass13device_kernelINS_4gemm6kernel13GemmUniversalIN4cute5tupleIJiiiiEEENS1_10collective13CollectiveMmaINS1_35MainloopSm100TmaUmmaWarpSpecializedILi3ELi2ELi4ENS5_IJNS4_1CILi2EEESB_NSA_ILi1EEEEEEEENS5_IJNSA_ILi256EEENSA_ILi128EEENSA_ILi32EEEEEENS_12float_e4m3_tENS5_IJlSC_lEEESJ_SK_NS4_8TiledMMAINS4_8MMA_AtomIJNS4_10MMA_TraitsINS4_25SM100_MMA_F8F6F4_2x1SM_SSEJSJ_SJ_fSF_SG_NS4_17integral_constantINS4_4UMMA5MajorELSR_0EEESS_NSP_INSQ_7ScaleInELST_0EEESU_EEEEEENS4_6LayoutINS5_IJSC_SC_SC_EEENS5_IJNSA_ILi0EEESZ_SZ_EEEEENS5_IJNS4_10UnderscoreES12_S12_EEEEENS4_28SM100_TMA_2SM_LOAD_MULTICASTENS4_14ComposedLayoutINS4_7SwizzleILi1ELi4ELi3EEENS4_18smem_ptr_flag_bitsILi8EEENSX_INS5_IJNSA_ILi8EEESH_EEENS5_IJSH_SC_EEEEEEEvNS4_8identityENS4_18SM100_TMA_2SM_LOADES1F_vS1G_EENS_8epilogue10collective18CollectiveEpilogueINS1J_23Sm100TmaWarpSpecializedILi2ELi2ELi64ELb0ELb0EEEJNS5_IJSG_SG_SH_EEENS5_IJNSX_ISG_SC_EENSX_INSA_ILi64EEESC_EEEEESJ_SK_SJ_SK_NS1J_6fusion15FusionCallbacksIS1N_NS1T_17LinearCombinationISJ_fSJ_fLNS_15FloatRoundStyleE2EEES1O_S1S_JEEENS4_5SM1004TMEM4LOAD26SM100_TMEM_LOAD_32dp32b64xENS4_13SM90_TMA_LOADENS16_INS17_ILi2ELi4ELi3EEES1A_NSX_INS5_IJS1B_S1Q_EEENS5_IJS1Q_SC_EEEEEEENS4_39AutoVectorizingCopyWithAssumedAlignmentILi128EEENS4_14SM90_TMA_STOREES28_S2A_S2A_EEEvvEEEEvNT_6ParamsE,@"STO_CUDA_ENTRY STV_DEFAULT"
_ZN7cutlass13device_kernelINS_4gemm6kernel13GemmUniversalIN4cute5tupleIJiiiiEEENS1_10collective13CollectiveMmaINS1_35MainloopSm100TmaUmmaWarpSpecializedILi3ELi2ELi4ENS5_IJNS4_1CILi2EEESB_NSA_ILi1EEEEEEEENS5_IJNSA_ILi256EEENSA_ILi128EEENSA_ILi32EEEEEENS_12float_e4m3_tENS5_IJlSC_lEEESJ_SK_NS4_8TiledMMAINS4_8MMA_AtomIJNS4_10MMA_TraitsINS4_25SM100_MMA_F8F6F4_2x1SM_SSEJSJ_SJ_fSF_SG_NS4_17integral_constantINS4_4UMMA5MajorELSR_0EEESS_NSP_INSQ_7ScaleInELST_0EEESU_EEEEEENS4_6LayoutINS5_IJSC_SC_SC_EEENS5_IJNSA_ILi0EEESZ_SZ_EEEEENS5_IJNS4_10UnderscoreES12_S12_EEEEENS4_28SM100_TMA_2SM_LOAD_MULTICASTENS4_14ComposedLayoutINS4_7SwizzleILi1ELi4ELi3EEENS4_18smem_ptr_flag_bitsILi8EEENSX_INS5_IJNSA_ILi8EEESH_EEENS5_IJSH_SC_EEEEEEEvNS4_8identityENS4_18SM100_TMA_2SM_LOADES1F_vS1G_EENS_8epilogue10collective18CollectiveEpilogueINS1J_23Sm100TmaWarpSpecializedILi2ELi2ELi64ELb0ELb0EEEJNS5_IJSG_SG_SH_EEENS5_IJNSX_ISG_SC_EENSX_INSA_ILi64EEESC_EEEEESJ_SK_SJ_SK_NS1J_6fusion15FusionCallbacksIS1N_NS1T_17LinearCombinationISJ_fSJ_fLNS_15FloatRoundStyleE2EEES1O_S1S_JEEENS4_5SM1004TMEM4LOAD26SM100_TMEM_LOAD_32dp32b64xENS4_13SM90_TMA_LOADENS16_INS17_ILi2ELi4ELi3EEES1A_NSX_INS5_IJS1B_S1Q_EEENS5_IJS1Q_SC_EEEEEEENS4_39AutoVectorizingCopyWithAssumedAlignmentILi128EEENS4_14SM90_TMA_STOREES28_S2A_S2A_EEEvvEEEEvNT_6ParamsE:
[----:B------:R-:W1:Y:S01]  /*0000*/  LDC R1, c[0x0][0x37c] ;  /* 0x0000df00ff017b82 */ /* 0x000e620000000800 */
[----:B------:R-:W2:Y:S01]  /*0010*/  S2R R170, SR_TID.X ;  /* 0x0000000000aa7919 */ /* 0x000ea20000002100 */
[----:B------:R-:W3:Y:S06]  /*0020*/  LDCU.64 UR8, c[0x0][0x890] ;  /* 0x00011200ff0877ac */ /* 0x000eec0008000a00 */
[----:B------:R-:W4:Y:S01]  /*0030*/  S2UR UR48, SR_CgaCtaId ;  /* 0x00000000003079c3 */ /* 0x000f220000008800 */
[----:B------:R-:W-:Y:S02]  /*0040*/  PRMT R158, RZ, 0x7610, R158 ;  /* 0x00007610ff9e7816 */ /* 0x000fe4000000009e */
[----:B------:R-:W-:Y:S01]  /*0050*/  ELECT P1, URZ, PT ;  /* 0x0000000000ff782f */ /* 0x000fe20003820000 */
[----:B---3--:R-:W-:-:S04]  /*0060*/  UISETP.NE.U32.AND UP0, UPT, UR8, URZ, UPT ;  /* 0x000000ff0800728c */ /* 0x008fc8000bf05070 */
[----:B------:R-:W-:Y:S02]  /*0070*/  UISETP.NE.AND.EX UP0, UPT, UR9, URZ, UPT, UP0 ;  /* 0x000000ff0900728c */ /* 0x000fe4000bf05300 */
[----:B----4-:R-:W-:Y:S02]  /*0080*/  ULOP3.LUT UR29, UR48, 0x1, URZ, 0xc0, !UPT ;  /* 0x00000001301d7892 */ /* 0x010fe4000f8ec0ff */
[----:B------:R-:W-:Y:S01]  /*0090*/  ULOP3.LUT UR30, UR48, 0x1, URZ, 0x3c, !UPT ;  /* 0x00000001301e7892 */ /* 0x000fe2000f8e3cff */
[----:B--2---:R-:W-:-:S05]  /*00a0*/  SHF.R.U32.HI R159, RZ, 0x5, R170 ;  /* 0x00000005ff9f7819 */ /* 0x004fca00000116aa */
[----:B------:R-:W2:Y:S02]  /*00b0*/  SHFL.IDX PT, R0, R159, RZ, 0x1f ;  /* 0x00001fff9f007589 */ /* 0x000ea400000e0000 */
[----:B--2---:R-:W-:Y:S01]  /*00c0*/  R2UR UR13, R0 ;  /* 0x00000000000d72ca */ /* 0x004fe200000e0000 */
[----:B-1----:R-:W-:-:S14]  /*00d0*/  BRA.U UP0, `(.L_x_0) ;  /* 0x0000000100307547 */ /* 0x002fdc000b800000 */
[----:B------:R-:W1:Y:S02]  /*00e0*/  LDCU.64 UR4, c[0x0][0x888] ;  /* 0x00011100ff0477ac */ /* 0x000e640008000a00 */
[----:B-1----:R-:W-:-:S04]  /*00f0*/  UISETP.NE.U32.AND UP0, UPT, UR4, URZ, UPT ;  /* 0x000000ff0400728c */ /* 0x002fc8000bf05070 */
[----:B------:R-:W-:-:S09]  /*0100*/  UISETP.NE.AND.EX UP0, UPT, UR5, URZ, UPT, UP0 ;  /* 0x000000ff0500728c */ /* 0x000fd2000bf05300 */
[----:B------:R-:W-:Y:S05]  /*0110*/  BRA.U !UP0, `(.L_x_1) ;  /* 0x0000000108147547 */ /* 0x000fea000b800000 */
[----:B------:R-:W1:Y:S01]  /*0120*/  LDC.64 R2, c[0x0][0x888] ;  /* 0x00022200ff027b82 */ /* 0x000e620000000a00 */
[----:B------:R-:W1:Y:S02]  /*0130*/  LDCU.64 UR4, c[0x0][0x358] ;  /* 0x00006b00ff0477ac */ /* 0x000e640008000a00 */
[----:B-1----:R1:W5:Y:S01]  /*0140*/  LDG.E R73, desc[UR4][R2.64] ;  /* 0x0000000402497981 */ /* 0x002362000c1e1900 */
[----:B------:R-:W-:Y:S01]  /*0150*/  HFMA2 R158, -RZ, RZ, 0, 5.9604644775390625e-08 ;  /* 0x00000001ff9e7431 */ /* 0x000fe200000001ff */
[----:B------:R-:W-:Y:S05]  /*0160*/  BRA `(.L_x_0) ;  /* 0x00000000000c7947 */ /* 0x000fea0003800000 */
.L_x_1:
[----:B------:R-:W1:Y:S01]  /*0170*/  LDCU UR4, c[0x0][0x880] ;  /* 0x00011000ff0477ac */ /* 0x000e620008000800 */
[----:B------:R-:W-:Y:S01]  /*0180*/  HFMA2 R158, -RZ, RZ, 0, 5.9604644775390625e-08 ;  /* 0x00000001ff9e7431 */ /* 0x000fe200000001ff */
[----:B-1----:R-:W-:-:S07]  /*0190*/  MOV R73, UR4 ;  /* 0x0000000400497c02 */ /* 0x002fce0008000f00 */
.L_x_0:
[----:B------:R-:W2:Y:S02]  /*01a0*/  LDCU.64 UR4, c[0x0][0x8b0] ;  /* 0x00011600ff0477ac */ /* 0x000ea40008000a00 */
[----:B--2---:R-:W-:-:S04]  /*01b0*/  UISETP.NE.U32.AND UP0, UPT, UR4, URZ, UPT ;  /* 0x000000ff0400728c */ /* 0x004fc8000bf05070 */
[----:B------:R-:W-:-:S09]  /*01c0*/  UISETP.NE.AND.EX UP0, UPT, UR5, URZ, UPT, UP0 ;  /* 0x000000ff0500728c */ /* 0x000fd2000bf05300 */
[----:B------:R-:W-:Y:S05]  /*01d0*/  BRA.U UP0, `(.L_x_2) ;  /* 0x0000000100287547 */ /* 0x000fea000b800000 */
[----:B------:R-:W2:Y:S02]  /*01e0*/  LDCU.64 UR4, c[0x0][0x8a8] ;  /* 0x00011500ff0477ac */ /* 0x000ea40008000a00 */
[----:B--2---:R-:W-:-:S04]  /*01f0*/  UISETP.NE.U32.AND UP0, UPT, UR4, URZ, UPT ;  /* 0x000000ff0400728c */ /* 0x004fc8000bf05070 */
[----:B------:R-:W-:-:S09]  /*0200*/  UISETP.NE.AND.EX UP0, UPT, UR5, URZ, UPT, UP0 ;  /* 0x000000ff0500728c */ /* 0x000fd2000bf05300 */
[----:B------:R-:W-:Y:S05]  /*0210*/  BRA.U !UP0, `(.L_x_3) ;  /* 0x0000000108107547 */ /* 0x000fea000b800000 */
[----:B------:R-:W2:Y:S01]  /*0220*/  LDC.64 R70, c[0x0][0x8a8] ;  /* 0x00022a00ff467b82 */ /* 0x000ea20000000a00 */
[----:B------:R-:W2:Y:S02]  /*0230*/  LDCU.64 UR4, c[0x0][0x358] ;  /* 0x00006b00ff0477ac */ /* 0x000ea40008000a00 */
[----:B--2---:R2:W5:Y:S01]  /*0240*/  LDG.E R70, desc[UR4][R70.64] ;  /* 0x0000000446467981 */ /* 0x004562000c1e1900 */
[----:B------:R-:W-:Y:S05]  /*0250*/  BRA `(.L_x_2) ;  /* 0x0000000000087947 */ /* 0x000fea0003800000 */
.L_x_3:
[----:B------:R-:W2:Y:S02]  /*0260*/  LDCU UR4, c[0x0][0x8a0] ;  /* 0x00011400ff0477ac */ /* 0x000ea40008000800 */
[----:B--2---:R-:W-:Y:S02]  /*0270*/  MOV R70, UR4 ;  /* 0x0000000400467c02 */ /* 0x004fe40008000f00 */
.L_x_2:
[----:B------:R-:W-:Y:S01]  /*0280*/  IMAD.U32 R0, RZ, RZ, UR13 ;  /* 0x0000000dff007e24 */ /* 0x000fe2000f8e00ff */
[----:B------:R-:W-:Y:S04]  /*0290*/  BSSY.RECONVERGENT B0, `(.L_x_4) ;  /* 0x000000c000007945 */ /* 0x000fe80003800200 */
[C---:B------:R-:W-:Y:S02]  /*02a0*/  ISETP.NE.OR P2, PT, R0.reuse, 0x1, !P1 ;  /* 0x000000010000780c */ /* 0x040fe40004f45670 */
[----:B------:R-:W-:-:S11]  /*02b0*/  ISETP.NE.OR P0, PT, R0, 0x3, !P1 ;  /* 0x000000030000780c */ /* 0x000fd60004f05670 */
[----:B------:R-:W-:Y:S05]  /*02c0*/  @P2 BRA `(.L_x_5) ;  /* 0x0000000000202947 */ /* 0x000fea0003800000 */
[----:B------:R-:W3:Y:S02]  /*02d0*/  LDCU.64 UR4, c[0x0][0x348] ;  /* 0x00006900ff0477ac */ /* 0x000ee40008000a00 */
[----:B---3--:R-:W-:Y:S02]  /*02e0*/  UIADD3 UR6, UP1, UPT, UR4, 0x80, URZ ;  /* 0x0000008004067890 */ /* 0x008fe4000ff3e0ff */
[----:B------:R-:W-:Y:S02]  /*02f0*/  UIADD3 UR4, UP0, UPT, UR4, 0x180, URZ ;  /* 0x0000018004047890 */ /* 0x000fe4000ff1e0ff */
[----:B------:R-:W-:Y:S02]  /*0300*/  UIADD3.X UR7, UPT, UPT, URZ, UR5, URZ, UP1, !UPT ;  /* 0x00000005ff077290 */ /* 0x000fe40008ffe4ff */
[----:B------:R-:W-:-:S07]  /*0310*/  UIADD3.X UR5, UPT, UPT, URZ, UR5, URZ, UP0, !UPT ;  /* 0x00000005ff057290 */ /* 0x000fce00087fe4ff */
[----:B------:R3:W-:Y:S02]  /*0320*/  UTMACCTL.PF [UR6] ;  /* 0x00000000060079b9 */ /* 0x0007e40008040000 */
[----:B------:R3:W-:Y:S02]  /*0330*/  UTMACCTL.PF [UR4] ;  /* 0x00000000040079b9 */ /* 0x0007e40008040000 */
[----:B---3--:R-:W-:Y:S01]  /*0340*/  NOP ;  /* 0x0000000000007918 */ /* 0x008fe20000000000 */
.L_x_5:
[----:B------:R-:W-:Y:S05]  /*0350*/  BSYNC.RECONVERGENT B0 ;  /* 0x0000000000007941 */ /* 0x000fea0003800200 */
.L_x_4:
[----:B------:R-:W-:Y:S04]  /*0360*/  BSSY.RECONVERGENT B0, `(.L_x_6) ;  /* 0x000000a000007945 */ /* 0x000fe80003800200 */
        /* <DEDUP_REMOVED lines=9> */
.L_x_7:
[----:B------:R-:W-:Y:S05]  /*0400*/  BSYNC.RECONVERGENT B0 ;  /* 0x0000000000007941 */ /* 0x000fea0003800200 */
.L_x_6:
[----:B------:R-:W3:Y:S01]  /*0410*/  LDCU.64 UR4, c[0x0][0x888] ;  /* 0x00011100ff0477ac */ /* 0x000ee20008000a00 */
[----:B------:R-:W-:Y:S02]  /*0420*/  UISETP.EQ.U32.AND UP1, UPT, UR8, URZ, UPT ;  /* 0x000000ff0800728c */ /* 0x000fe4000bf22070 */
[----:B------:R-:W-:Y:S02]  /*0430*/  UPLOP3.LUT UP3, UPT, UPT, UPT, UPT, 0x80, 0x8 ;  /* 0x000000000008789c */ /* 0x000fe40003f6f070 */
[----:B---3--:R-:W-:-:S04]  /*0440*/  UISETP.NE.U32.AND UP0, UPT, UR4, URZ, UPT ;  /* 0x000000ff0400728c */ /* 0x008fc8000bf05070 */
[----:B------:R-:W-:-:S04]  /*0450*/  UISETP.NE.AND.EX UP0, UPT, UR5, URZ, UPT, UP0 ;  /* 0x000000ff0500728c */ /* 0x000fc8000bf05300 */
[----:B------:R-:W-:-:S04]  /*0460*/  UISETP.EQ.OR.EX UP2, UPT, UR9, URZ, !UP0, UP1 ;  /* 0x000000ff0900728c */ /* 0x000fc8000c742710 */
[----:B------:R-:W-:-:S06]  /*0470*/  UP2UR UR4, UPR, URZ, 0x4 ;  /* 0x00000004ff047883 */ /* 0x000fcc0008000000 */
[----:B------:R-:W-:Y:S01]  /*0480*/  MOV R160, UR4 ;  /* 0x0000000400a07c02 */ /* 0x000fe20008000f00 */
[----:B------:R-:W-:Y:S06]  /*0490*/  BRA.U !UP2, `(.L_x_8) ;  /* 0x000000010a207547 */ /* 0x000fec000b800000 */
[----:B------:R-:W-:Y:S01]  /*04a0*/  UISETP.NE.U32.AND UP1, UPT, UR8, URZ, UPT ;  /* 0x000000ff0800728c */ /* 0x000fe2000bf25070 */
[----:B-----5:R-:W-:Y:S01]  /*04b0*/  FSETP.NEU.AND P0, PT, R73, RZ, PT ;  /* 0x000000ff4900720b */ /* 0x020fe20003f0d000 */
[----:B------:R-:W-:Y:S02]  /*04c0*/  USEL UR4, URZ, 0xffffffff, UP0 ;  /* 0xffffffffff047887 */ /* 0x000fe40008000000 */
[----:B------:R-:W-:-:S10]  /*04d0*/  UISETP.NE.AND.EX UP1, UPT, UR9, URZ, UPT, UP1 ;  /* 0x000000ff0900728c */ /* 0x000fd4000bf25310 */
[----:B------:R-:W-:Y:S01]  /*04e0*/  VOTEU.ANY UP0, P0 ;  /* 0x0000000000ff7886 */ /* 0x000fe20000000100 */
[----:B------:R-:W-:-:S04]  /*04f0*/  @!UP1 USEL UR4, URZ, 0xffffffff, UP0 ;  /* 0xffffffffff049887 */ /* 0x000fc80008000000 */
[----:B------:R-:W-:-:S04]  /*0500*/  ULOP3.LUT UR4, UR4, 0x1, URZ, 0xc0, !UPT ;  /* 0x0000000104047892 */ /* 0x000fc8000f8ec0ff */
[----:B------:R-:W-:-:S11]  /*0510*/  UISETP.NE.U32.AND UP3, UPT, UR4, 0x1, UPT ;  /* 0x000000010400788c */ /* 0x000fd6000bf65070 */
.L_x_8:
[----:B------:R-:W3:Y:S01]  /*0520*/  SHFL.IDX PT, R0, R159, RZ, 0x1f ;  /* 0x00001fff9f007589 */ /* 0x000ee200000e0000 */
[----:B------:R-:W-:-:S04]  /*0530*/  UISETP.NE.AND UP0, UPT, UR13, 0x2, UPT ;  /* 0x000000020d00788c */ /* 0x000fc8000bf05270 */
[----:B------:R-:W-:Y:S02]  /*0540*/  UISETP.EQ.AND UP1, UPT, UR29, URZ, !UP0 ;  /* 0x000000ff1d00728c */ /* 0x000fe4000c722270 */
[----:B------:R-:W-:-:S04]  /*0550*/  USEL UR43, URZ, 0x1, UP0 ;  /* 0x00000001ff2b7887 */ /* 0x000fc80008000000 */
[----:B------:R-:W-:Y:S02]  /*0560*/  PLOP3.LUT P3, PT, P1, PT, UP1, 0x80, 0x8 ;  /* 0x000000000008781c */ /* 0x000fe40000f6f018 */
[----:B---3--:R-:W-:-:S13]  /*0570*/  ISETP.NE.AND P0, PT, R0, RZ, PT ;  /* 0x000000ff0000720c */ /* 0x008fda0003f05270 */
[----:B------:R-:W-:Y:S05]  /*0580*/  @P0 BRA `(.L_x_9) ;  /* 0x00000000004c0947 */ /* 0x000fea0003800000 */
[----:B------:R-:W-:Y:S01]  /*0590*/  UMOV UR4, 0x400 ;  /* 0x0000040000047882 */ /* 0x000fe20000000000 */
[----:B------:R-:W-:Y:S01]  /*05a0*/  UMOV UR8, 0x1 ;  /* 0x0000000100087882 */ /* 0x000fe20000000000 */
[----:B------:R-:W-:Y:S01]  /*05b0*/  UMOV UR6, 0x2 ;  /* 0x0000000200067882 */ /* 0x000fe20000000000 */
[----:B------:R-:W-:Y:S02]  /*05c0*/  ULEA UR4, UR48, UR4, 0x18 ;  /* 0x0000000430047291 */ /* 0x000fe4000f8ec0ff */
[----:B------:R-:W-:-:S04]  /*05d0*/  UIADD3 UR8, UPT, UPT, -UR8, 0x100000, URZ ;  /* 0x0010000008087890 */ /* 0x000fc8000fffe1ff */
[----:B------:R-:W-:Y:S02]  /*05e0*/  USHF.L.U32 UR9, UR8, 0xb, URZ ;  /* 0x0000000b08097899 */ /* 0x000fe400080006ff */
[----:B------:R-:W-:Y:S02]  /*05f0*/  USHF.L.U32 UR8, UR8, 0x1, URZ ;  /* 0x0000000108087899 */ /* 0x000fe400080006ff */
[----:B------:R-:W-:-:S04]  /*0600*/  UIADD3 UR6, UPT, UPT, -UR6, 0x100000, URZ ;  /* 0x0010000006067890 */ /* 0x000fc8000fffe1ff */
[----:B------:R-:W-:Y:S02]  /*0610*/  USHF.L.U32 UR7, UR6, 0xb, URZ ;  /* 0x0000000b06077899 */ /* 0x000fe400080006ff */
[----:B------:R-:W-:Y:S01]  /*0620*/  USHF.L.U32 UR6, UR6, 0x1, URZ ;  /* 0x0000000106067899 */ /* 0x000fe200080006ff */
[----:B------:R-:W-:Y:S01]  /*0630*/  ELECT P0, URZ, PT ;  /* 0x0000000000ff782f */ /* 0x000fe20003800000 */
[----:B------:R-:W3:Y:S02]  /*0640*/  FENCE.VIEW.ASYNC.S ;  /* 0x00000000000073c6 */ /* 0x000ee40000000000 */
[----:B---3--:R3:W4:Y:S08]  /*0650*/  SYNCS.EXCH.64 URZ, [UR4], UR8 ;  /* 0x0000000804ff75b2 */ /* 0x0087300008000100 */
[----:B------:R3:W1:Y:S01]  /*0660*/  SYNCS.EXCH.64 URZ, [UR4+0x18], UR6 ;  /* 0x0000180604ff75b2 */ /* 0x0006620008000100 */
[----:B------:R3:W1:Y:S01]  /*0670*/  SYNCS.EXCH.64 URZ, [UR4+0x8], UR8 ;  /* 0x0000080804ff75b2 */ /* 0x0006620008000100 */
[----:B------:R3:W1:Y:S01]  /*0680*/  SYNCS.EXCH.64 URZ, [UR4+0x20], UR6 ;  /* 0x0000200604ff75b2 */ /* 0x0006620008000100 */
[----:B------:R3:W1:Y:S01]  /*0690*/  SYNCS.EXCH.64 URZ, [UR4+0x10], UR8 ;  /* 0x0000100804ff75b2 */ /* 0x0006620008000100 */
[----:B------:R3:W1:Y:S01]  /*06a0*/  SYNCS.EXCH.64 URZ, [UR4+0x28], UR6 ;  /* 0x0000280604ff75b2 */ /* 0x0006620008000100 */
[----:B------:R-:W-:Y:S01]  /*06b0*/  NOP ;  /* 0x0000000000007918 */ /* 0x000fe20000000000 */
.L_x_9:
[----:B------:R-:W2:Y:S01]  /*06c0*/  SHFL.IDX PT, R0, R159, RZ, 0x1f ;  /* 0x00001fff9f007589 */ /* 0x000ea200000e0000 */
[----:B------:R-:W-:Y:S01]  /*06d0*/  NOP ;  /* 0x0000000000007918 */ /* 0x000fe20000000000 */
[----:B--2---:R-:W-:-:S13]  /*06e0*/  ISETP.NE.AND P0, PT, R0, 0x1, PT ;  /* 0x000000010000780c */ /* 0x004fda0003f05270 */
[----:B------:R-:W-:Y:S05]  /*06f0*/  @P0 BRA `(.L_x_10) ;  /* 0x0000000000440947 */ /* 0x000fea0003800000 */
[----:B---3--:R-:W-:Y:S01]  /*0700*/  UMOV UR4, 0x400 ;  /* 0x0000040000047882 */ /* 0x008fe20000000000 */
        /* <DEDUP_REMOVED lines=10> */
[----:B------:R-:W2:Y:S02]  /*07b0*/  FENCE.VIEW.ASYNC.S ;  /* 0x00000000000073c6 */ /* 0x000ea40000000000 */
[----:B--2---:R2:W3:Y:S08]  /*07c0*/  SYNCS.EXCH.64 URZ, [UR4+0x30], UR8 ;  /* 0x0000300804ff75b2 */ /* 0x0044f00008000100 */
[----:B------:R2:W1:Y:S01]  /*07d0*/  SYNCS.EXCH.64 URZ, [UR4+0x40], UR6 ;  /* 0x0000400604ff75b2 */ /* 0x0004620008000100 */
[----:B------:R2:W1:Y:S01]  /*07e0*/  SYNCS.EXCH.64 URZ, [UR4+0x38], UR8 ;  /* 0x0000380804ff75b2 */ /* 0x0004620008000100 */
[----:B------:R2:W1:Y:S01]  /*07f0*/  SYNCS.EXCH.64 URZ, [UR4+0x48], UR6 ;  /* 0x0000480604ff75b2 */ /* 0x0004620008000100 */
[----:B------:R-:W-:Y:S01]  /*0800*/  NOP ;  /* 0x0000000000007918 */ /* 0x000fe20000000000 */
.L_x_10:
[----:B------:R-:W4:Y:S01]  /*0810*/  SHFL.IDX PT, R0, R159, RZ, 0x1f ;  /* 0x00001fff9f007589 */ /* 0x000f2200000e0000 */
[----:B------:R-:W-:Y:S01]  /*0820*/  NOP ;  /* 0x0000000000007918 */ /* 0x000fe20000000000 */
[----:B----4-:R-:W-:-:S13]  /*0830*/  ISETP.NE.AND P0, PT, R0, 0x3, PT ;  /* 0x000000030000780c */ /* 0x010fda0003f05270 */
[----:B------:R-:W-:Y:S05]  /*0840*/  @P0 BRA `(.L_x_11) ;  /* 0x00000000002c0947 */ /* 0x000fea0003800000 */
[----:B--23--:R-:W-:Y:S01]  /*0850*/  UMOV UR6, 0x400 ;  /* 0x0000040000067882 */ /* 0x00cfe20000000000 */
[----:B------:R-:W-:Y:S01]  /*0860*/  UMOV UR4, 0x20 ;  /* 0x0000002000047882 */ /* 0x000fe20000000000 */
[----:B------:R-:W-:Y:S02]  /*0870*/  ULEA UR6, UR48, UR6, 0x18 ;  /* 0x0000000630067291 */ /* 0x000fe4000f8ec0ff */
[----:B------:R-:W-:-:S04]  /*0880*/  UIADD3 UR4, UPT, UPT, -UR4, 0x100000, URZ ;  /* 0x0010000004047890 */ /* 0x000fc8000fffe1ff */
[----:B------:R-:W-:Y:S02]  /*0890*/  USHF.L.U32 UR5, UR4, 0xb, URZ ;  /* 0x0000000b04057899 */ /* 0x000fe400080006ff */
[----:B------:R-:W-:Y:S01]  /*08a0*/  USHF.L.U32 UR4, UR4, 0x1, URZ ;  /* 0x0000000104047899 */ /* 0x000fe200080006ff */
[----:B------:R-:W-:Y:S01]  /*08b0*/  ELECT P0, URZ, PT ;  /* 0x0000000000ff782f */ /* 0x000fe20003800000 */
[----:B------:R-:W2:Y:S10]  /*08c0*/  FENCE.VIEW.ASYNC.S ;  /* 0x00000000000073c6 */ /* 0x000eb40000000000 */
[----:B--2---:R4:W2:Y:S01]  /*08d0*/  SYNCS.EXCH.64 URZ, [UR6+0x50], UR4 ;  /* 0x0000500406ff75b2 */ /* 0x0048a20008000100 */
[----:B------:R4:W3:Y:S02]  /*08e0*/  SYNCS.EXCH.64 URZ, [UR6+0x58], UR4 ;  /* 0x0000580406ff75b2 */ /* 0x0008e40008000100 */
[----:B----4-:R-:W-:Y:S01]  /*08f0*/  NOP ;  /* 0x0000000000007918 */ /* 0x010fe20000000000 */
.L_x_11:
[----:B------:R-:W4:Y:S01]  /*0900*/  SHFL.IDX PT, R0, R159, RZ, 0x1f ;  /* 0x00001fff9f007589 */ /* 0x000f2200000e0000 */
[----:B------:R-:W-:Y:S01]  /*0910*/  NOP ;  /* 0x0000000000007918 */ /* 0x000fe20000000000 */
[----:B----4-:R-:W-:-:S13]  /*0920*/  ISETP.NE.AND P0, PT, R0, 0x4, PT ;  /* 0x000000040000780c */ /* 0x010fda0003f05270 */
[----:B------:R-:W-:Y:S05]  /*0930*/  @P0 BRA `(.L_x_12) ;  /* 0x0000000000480947 */ /* 0x000fea0003800000 */
[----:B--23--:R-:W-:Y:S01]  /*0940*/  UMOV UR4, 0x3a0 ;  /* 0x000003a000047882 */ /* 0x00cfe20000000000 */
[----:B------:R-:W-:Y:S01]  /*0950*/  UMOV UR6, 0x400 ;  /* 0x0000040000067882 */ /* 0x000fe20000000000 */
[----:B------:R-:W-:Y:S01]  /*0960*/  USEL UR4, UR4, 0x320, UP3 ;  /* 0x0000032004047887 */ /* 0x000fe20009800000 */
        /* <DEDUP_REMOVED lines=10> */
[----:B--2---:R4:W2:Y:S08]  /*0a10*/  SYNCS.EXCH.64 URZ, [UR6+0x60], UR8 ;  /* 0x0000600806ff75b2 */ /* 0x0048b00008000100 */
[----:B------:R4:W3:Y:S01]  /*0a20*/  SYNCS.EXCH.64 URZ, [UR6+0x70], UR4 ;  /* 0x0000700406ff75b2 */ /* 0x0008e20008000100 */
[----:B------:R4:W1:Y:S01]  /*0a30*/  SYNCS.EXCH.64 URZ, [UR6+0x68], UR8 ;  /* 0x0000680806ff75b2 */ /* 0x0008620008000100 */
[----:B------:R4:W1:Y:S02]  /*0a40*/  SYNCS.EXCH.64 URZ, [UR6+0x78], UR4 ;  /* 0x0000780406ff75b2 */ /* 0x0008640008000100 */
[----:B----4-:R-:W-:Y:S01]  /*0a50*/  NOP ;  /* 0x0000000000007918 */ /* 0x010fe20000000000 */
.L_x_12:
[----:B------:R-:W4:Y:S01]  /*0a60*/  SHFL.IDX PT, R0, R159, RZ, 0x1f ;  /* 0x00001fff9f007589 */ /* 0x000f2200000e0000 */
[----:B------:R-:W-:Y:S01]  /*0a70*/  NOP ;  /* 0x0000000000007918 */ /* 0x000fe20000000000 */
[----:B----4-:R-:W-:-:S13]  /*0a80*/  ISETP.NE.AND P0, PT, R0, 0x5, PT ;  /* 0x000000050000780c */ /* 0x010fda0003f05270 */
[----:B------:R-:W-:Y:S05]  /*0a90*/  @P0 BRA `(.L_x_13) ;  /* 0x0000000000540947 */ /* 0x000fea0003800000 */
[----:B--23--:R-:W-:Y:S01]  /*0aa0*/  UMOV UR4, 0x400 ;  /* 0x0000040000047882 */ /* 0x00cfe20000000000 */
        /* <DEDUP_REMOVED lines=14> */
[----:B------:R4:W1:Y:S01]  /*0b90*/  SYNCS.EXCH.64 URZ, [UR4+0xa8], UR8 ;  /* 0x0000a80804ff75b2 */ /* 0x0008620008000100 */
[----:B------:R4:W1:Y:S01]  /*0ba0*/  SYNCS.EXCH.64 URZ, [UR4+0x90], UR6 ;  /* 0x0000900604ff75b2 */ /* 0x0008620008000100 */
[----:B------:R4:W1:Y:S01]  /*0bb0*/  SYNCS.EXCH.64 URZ, [UR4+0xb0], UR8 ;  /* 0x0000b00804ff75b2 */ /* 0x0008620008000100 */
[----:B------:R4:W1:Y:S01]  /*0bc0*/  SYNCS.EXCH.64 URZ, [UR4+0x98], UR6 ;  /* 0x0000980604ff75b2 */ /* 0x0008620008000100 */
[----:B------:R4:W1:Y:S02]  /*0bd0*/  SYNCS.EXCH.64 URZ, [UR4+0xb8], UR8 ;  /* 0x0000b80804ff75b2 */ /* 0x0008640008000100 */
[----:B----4-:R-:W-:Y:S01]  /*0be0*/  NOP ;  /* 0x0000000000007918 */ /* 0x010fe20000000000 */
.L_x_13:
[----:B------:R-:W4:Y:S01]  /*0bf0*/  SHFL.IDX PT, R0, R159, RZ, 0x1f ;  /* 0x00001fff9f007589 */ /* 0x000f2200000e0000 */
[----:B------:R-:W-:Y:S01]  /*0c00*/  ISETP.NE.OR P1, PT, RZ, UR13, !P1 ;  /* 0x0000000dff007c0c */ /* 0x000fe2000cf25670 */
        /* <DEDUP_REMOVED lines=12> */
[----:B------:R4:W3:Y:S01]  /*0cd0*/  SYNCS.EXCH.64 URZ, [UR4+0xd0], UR6 ;  /* 0x0000d00604ff75b2 */ /* 0x0008e20008000100 */
[----:B------:R4:W1:Y:S01]  /*0ce0*/  SYNCS.EXCH.64 URZ, [UR4+0xc8], UR6 ;  /* 0x0000c80604ff75b2 */ /* 0x0008620008000100 */
[----:B------:R4:W1:Y:S02]  /*0cf0*/  SYNCS.EXCH.64 URZ, [UR4+0xd8], UR6 ;  /* 0x0000d80604ff75b2 */ /* 0x0008640008000100 */
[----:B----4-:R-:W-:Y:S01]  /*0d00*/  NOP ;  /* 0x0000000000007918 */ /* 0x010fe20000000000 */
.L_x_14:
[----:B------:R-:W-:Y:S01]  /*0d10*/  VOTEU.ALL UP0, P1 ;  /* 0x0000000000ff7886 */ /* 0x000fe20000800000 */
[----:B--23--:R-:W-:Y:S01]  /*0d20*/  UMOV UR4, 0x20 ;  /* 0x0000002000047882 */ /* 0x00cfe20000000000 */
[----:B------:R-:W2:Y:S01]  /*0d30*/  LDCU UR7, c[0x0][0x36c] ;  /* 0x00006d80ff0777ac */ /* 0x000ea20008000800 */
[----:B------:R-:W-:Y:S01]  /*0d40*/  NOP ;  /* 0x0000000000007918 */ /* 0x000fe20000000000 */
[----:B------:R-:W-:Y:S01]  /*0d50*/  LOP3.LUT R0, R170, 0x1f, RZ, 0xc0, !PT ;  /* 0x0000001faa007812 */ /* 0x000fe200078ec0ff */
[----:B------:R-:W-:Y:S01]  /*0d60*/  @!UP0 UMOV UR6, 0x400 ;  /* 0x0000040000068882 */ /* 0x000fe20000000000 */
[----:B------:R-:W-:-:S04]  /*0d70*/  @!UP0 UIADD3 UR4, UPT, UPT, -UR4, 0x100000, URZ ;  /* 0x0010000004048890 */ /* 0x000fc8000fffe1ff */
[----:B------:R-:W-:Y:S02]  /*0d80*/  @!UP0 USHF.L.U32 UR5, UR4, 0xb, URZ ;  /* 0x0000000b04058899 */ /* 0x000fe400080006ff */
[----:B------:R-:W-:Y:S02]  /*0d90*/  @!UP0 USHF.L.U32 UR4, UR4, 0x1, URZ ;  /* 0x0000000104048899 */ /* 0x000fe400080006ff */
[----:B------:R-:W-:Y:S01]  /*0da0*/  @!UP0 ULEA UR6, UR48, UR6, 0x18 ;  /* 0x0000000630068291 */ /* 0x000fe2000f8ec0ff */
[----:B------:R-:W-:Y:S01]  /*0db0*/  VOTEU.ALL UP0, P1 ;  /* 0x0000000000ff7886 */ /* 0x000fe20000800000 */
[----:B------:R-:W-:Y:S02]  /*0dc0*/  UISETP.NE.AND UP4, UPT, UR13, URZ, UPT ;  /* 0x000000ff0d00728c */ /* 0x000fe4000bf85270 */
[----:B--2---:R-:W-:Y:S01]  /*0dd0*/  UISETP.EQ.U32.AND UP5, UPT, UR7, 0x1, UPT ;  /* 0x000000010700788c */ /* 0x004fe2000bfa2070 */
[----:B------:R-:W2:Y:S07]  /*0de0*/  FENCE.VIEW.ASYNC.S ;  /* 0x00000000000073c6 */ /* 0x000eae0000000000 */
[----:B--2---:R2:W3:Y:S01]  /*0df0*/  @!UP0 SYNCS.EXCH.64 URZ, [UR6+0xe0], UR4 ;  /* 0x0000e00406ff85b2 */ /* 0x0044e20008000100 */
[----:B------:R-:W-:Y:S05]  /*0e00*/  BRA.U !UP5, `(.L_x_15) ;  /* 0x000000010d087547 */ /* 0x000fea000b800000 */
[----:B-1-3--:R-:W-:Y:S01]  /*0e10*/  UCGABAR_ARV ;  /* 0x00000000000079c7 */ /* 0x00afe20008000000 */
[----:B------:R-:W-:Y:S05]  /*0e20*/  BRA `(.L_x_16) ;  /* 0x0000000000047947 */ /* 0x000fea0003800000 */
.L_x_15:
[----:B-1-3--:R-:W-:Y:S01]  /*0e30*/  NOP ;  /* 0x0000000000007918 */ /* 0x00afe20000000000 */
.L_x_16:
[----:B------:R-:W1:Y:S01]  /*0e40*/  S2UR UR21, SR_CTAID.X ;  /* 0x00000000001579c3 */ /* 0x000e620000002500 */
[----:B------:R-:W-:-:S05]  /*0e50*/  CS2R.32 R3, SR_CgaSize ;  /* 0x0000000000037805 */ /* 0x000fca0000008a00 */
[----:B------:R-:W-:-:S05]  /*0e60*/  IMAD R3, R3, -0xa0, RZ ;  /* 0xffffff6003037824 */ /* 0x000fca00078e02ff */
[----:B--2---:R-:W-:-:S14]  /*0e70*/  R2UR UR5, R3 ;  /* 0x00000000030572ca */ /* 0x004fdc00000e0000 */
[----:B------:R-:W2:Y:S01]  /*0e80*/  LDCU UR5, c[0x0][UR5+0x2b0] ;  /* 0x00005600050577ac */ /* 0x000ea20008000800 */
[----:B------:R-:W-:-:S05]  /*0e90*/  CS2R.32 R3, SR_CgaSize ;  /* 0x0000000000037805 */ /* 0x000fca0000008a00 */
[----:B------:R-:W-:-:S05]  /*0ea0*/  IMAD R3, R3, -0xa0, RZ ;  /* 0xffffff6003037824 */ /* 0x000fca00078e02ff */
[----:B------:R-:W-:-:S14]  /*0eb0*/  R2UR UR4, R3 ;  /* 0x00000000030472ca */ /* 0x000fdc00000e0000 */
[----:B------:R-:W3:Y:S01]  /*0ec0*/  LDCU UR4, c[0x0][UR4+0x2b4] ;  /* 0x00005680040477ac */ /* 0x000ee20008000800 */
[----:B------:R-:W4:Y:S01]  /*0ed0*/  S2UR UR7, SR_CTAID.Y ;  /* 0x00000000000779c3 */ /* 0x000f220000002600 */
[----:B------:R-:W3:Y:S01]  /*0ee0*/  LDCU UR18, c[0x0][0xb24] ;  /* 0x00016480ff1277ac */ /* 0x000ee20008000800 */
[----:B------:R-:W-:-:S05]  /*0ef0*/  CS2R.32 R3, SR_CgaSize ;  /* 0x0000000000037805 */ /* 0x000fca0000008a00 */
[----:B------:R-:W-:-:S05]  /*0f00*/  IMAD R3, R3, -0xa0, RZ ;  /* 0xffffff6003037824 */ /* 0x000fca00078e02ff */
[----:B------:R-:W-:-:S14]  /*0f10*/  R2UR UR62, R3 ;  /* 0x00000000033e72ca */ /* 0x000fdc00000e0000 */
[----:B------:R-:W3:Y:S01]  /*0f20*/  LDCU UR62, c[0x0][UR62+0x2a0] ;  /* 0x000054003e3e77ac */ /* 0x000ee20008000800 */
[----:B------:R-:W1:Y:S01]  /*0f30*/  S2UR UR36, SR_CTAID.Z ;  /* 0x00000000002479c3 */ /* 0x000e620000002700 */
[----:B------:R-:W-:-:S05]  /*0f40*/  CS2R.32 R3, SR_CgaSize ;  /* 0x0000000000037805 */ /* 0x000fca0000008a00 */
[----:B------:R-:W-:-:S05]  /*0f50*/  IMAD R3, R3, -0xa0, RZ ;  /* 0xffffff6003037824 */ /* 0x000fca00078e02ff */
[----:B------:R-:W-:-:S14]  /*0f60*/  R2UR UR59, R3 ;  /* 0x00000000033b72ca */ /* 0x000fdc00000e0000 */
[----:B------:R-:W3:Y:S01]  /*0f70*/  LDCU UR59, c[0x0][UR59+0x2a4] ;  /* 0x000054803b3b77ac */ /* 0x000ee20008000800 */
[----:B------:R-:W-:Y:S02]  /*0f80*/  UISETP.GT.U32.AND UP0, UPT, UR29, 0xffff, UPT ;  /* 0x0000ffff1d00788c */ /* 0x000fe4000bf04070 */
[----:B------:R-:W-:Y:S01]  /*0f90*/  USHF.L.U32 UR28, UR48, 0xa, URZ ;  /* 0x0000000a301c7899 */ /* 0x000fe200080006ff */
[----:B-1----:R-:W-:Y:S01]  /*0fa0*/  I2FP.F32.U32 R3, UR21 ;  /* 0x0000001500037c45 */ /* 0x002fe20008201000 */
[----:B------:R-:W-:Y:S01]  /*0fb0*/  UMOV UR31, 0x5 ;  /* 0x00000005001f7882 */ /* 0x000fe20000000000 */
[----:B------:R-:W1:Y:S03]  /*0fc0*/  LDCU UR42, c[0x0][0xb24] ;  /* 0x00016480ff2a77ac */ /* 0x000e660008000800 */
[----:B--2---:R-:W-:Y:S01]  /*0fd0*/  FMUL R3, R3, UR5 ;  /* 0x0000000503037c20 */ /* 0x004fe20008400000 */
[----:B------:R-:W-:Y:S01]  /*0fe0*/  USEL UR5, UR29, 0xffff, !UP0 ;  /* 0x0000ffff1d057887 */ /* 0x000fe2000c000000 */
[----:B----4-:R-:W-:Y:S01]  /*0ff0*/  I2FP.F32.U32 R2, UR7 ;  /* 0x0000000700027c45 */ /* 0x010fe20008201000 */
[----:B------:R-:W2:Y:S03]  /*1000*/  LDCU UR23, c[0x0][0xb30] ;  /* 0x00016600ff1777ac */ /* 0x000ea60008000800 */
[----:B------:R-:W4:Y:S01]  /*1010*/  F2I.U32.TRUNC.NTZ R3, R3 ;  /* 0x0000000300037305 */ /* 0x000f22000020f000 */
[----:B---3--:R-:W-:Y:S01]  /*1020*/  FMUL R2, R2, UR4 ;  /* 0x0000000402027c20 */ /* 0x008fe20008400000 */
[----:B------:R-:W-:-:S02]  /*1030*/  ULOP3.LUT UR19, UR5, 0xffff, URZ, 0xc0, !UPT ;  /* 0x0000ffff05137892 */ /* 0x000fc4000f8ec0ff */
[----:B------:R-:W-:Y:S01]  /*1040*/  UISETP.GE.AND UP2, UPT, UR18, 0x1, UPT ;  /* 0x000000011200788c */ /* 0x000fe2000bf46270 */
[----:B------:R-:W-:-:S03]  /*1050*/  UMOV UR20, UR7 ;  /* 0x0000000700147c82 */ /* 0x000fc60008000000 */
[----:B------:R-:W3:Y:S01]  /*1060*/  F2I.U32.TRUNC.NTZ R2, R2 ;  /* 0x0000000200027305 */ /* 0x000ee2000020f000 */
[----:B------:R-:W-:Y:S01]  /*1070*/  UMOV UR16, UR21 ;  /* 0x0000001500107c82 */ /* 0x000fe20008000000 */
[----:B----4-:R-:W-:Y:S02]  /*1080*/  R2UR UR4, R3 ;  /* 0x00000000030472ca */ /* 0x010fe400000e0000 */
[----:B------:R-:W-:Y:S02]  /*1090*/  PRMT R3, RZ, 0x7610, R3 ;  /* 0x00007610ff037816 */ /* 0x000fe40000000003 */
[----:B---3--:R-:W-:Y:S02]  /*10a0*/  R2UR UR6, R2 ;  /* 0x00000000020672ca */ /* 0x008fe400000e0000 */
[----:B------:R-:W-:-:S07]  /*10b0*/  PRMT R2, RZ, 0x7610, R2 ;  /* 0x00007610ff027816 */ /* 0x000fce0000000002 */
[----:B------:R-:W-:-:S04]  /*10c0*/  UIADD3 UR5, UPT, UPT, -UR4, URZ, URZ ;  /* 0x000000ff04057290 */ /* 0x000fc8000fffe1ff */
[----:B------:R-:W-:Y:S02]  /*10d0*/  UIMAD UR62, UR62, UR5, UR21 ;  /* 0x000000053e3e72a4 */ /* 0x000fe4000f8e0215 */
[----:B------:R-:W-:-:S04]  /*10e0*/  UIADD3 UR4, UPT, UPT, -UR6, URZ, URZ ;  /* 0x000000ff06047290 */ /* 0x000fc8000fffe1ff */
[----:B------:R-:W-:Y:S01]  /*10f0*/  UIMAD UR59, UR59, UR4, UR7 ;  /* 0x000000043b3b72a4 */ /* 0x000fe2000f8e0207 */
[----:B-12---:R-:W-:Y:S11]  /*1100*/  BRA.U UP4, `(.L_x_17) ;  /* 0x00000001043c7547 */ /* 0x006ff6000b800000 */
[----:B------:R-:W-:Y:S02]  /*1110*/  UISETP.GT.U32.AND UP0, UPT, UR62, 0x1, UPT ;  /* 0x000000013e00788c */ /* 0x000fe4000bf04070 */
[----:B------:R-:W-:Y:S02]  /*1120*/  ULOP3.LUT UR4, UR62, 0xfffffffe, URZ, 0xc0, !UPT ;  /* 0xfffffffe3e047892 */ /* 0x000fe4000f8ec0ff */
[----:B------:R-:W-:Y:S02]  /*1130*/  UISETP.NE.AND UP1, UPT, UR59, URZ, UP0 ;  /* 0x000000ff3b00728c */ /* 0x000fe40008725270 */
[----:B------:R-:W-:Y:S02]  /*1140*/  UISETP.NE.AND UP0, UPT, UR59, 0x1, UP0 ;  /* 0x000000013b00788c */ /* 0x000fe40008705270 */
[----:B------:R-:W-:Y:S02]  /*1150*/  USEL UR7, URZ, 0x1, UP1 ;  /* 0x00000001ff077887 */ /* 0x000fe40008800000 */
[----:B------:R-:W-:-:S02]  /*1160*/  USEL UR6, URZ, 0x4, UP0 ;  /* 0x00000004ff067887 */ /* 0x000fc40008000000 */
[----:B------:R-:W-:Y:S02]  /*1170*/  USEL UR5, URZ, 0x2, UP1 ;  /* 0x00000002ff057887 */ /* 0x000fe40008800000 */
[----:B------:R-:W-:Y:S02]  /*1180*/  ULEA UR4, UR59, UR4, 0x1 ;  /* 0x000000043b047291 */ /* 0x000fe4000f8e08ff */
[----:B------:R-:W-:Y:S02]  /*1190*/  USEL UR8, URZ, 0x8, UP0 ;  /* 0x00000008ff087887 */ /* 0x000fe40008000000 */
[----:B------:R-:W-:-:S03]  /*11a0*/  UIADD3 UR5, UPT, UPT, UR5, UR6, UR7 ;  /* 0x0000000605057290 */ /* 0x000fc6000fffe007 */
[----:B------:R-:W-:Y:S01]  /*11b0*/  UMOV UR6, 0x3 ;  /* 0x0000000300067882 */ /* 0x000fe20000000000 */
[----:B------:R-:W-:Y:S02]  /*11c0*/  UIADD3 UR5, UPT, UPT, UR5, UR8, URZ ;  /* 0x0000000805057290 */ /* 0x000fe4000fffe0ff */
[----:B------:R-:W-:-:S04]  /*11d0*/  USHF.L.U32 UR4, UR6, UR4, URZ ;  /* 0x0000000406047299 */ /* 0x000fc800080006ff */
[----:B------:R-:W-:Y:S02]  /*11e0*/  MOV R3, UR5 ;  /* 0x0000000500037c02 */ /* 0x000fe40008000f00 */
[----:B------:R-:W-:Y:S02]  /*11f0*/  MOV R2, UR4 ;  /* 0x0000000400027c02 */ /* 0x000fe40008000f00 */
.L_x_17:
[----:B------:R-:W-:Y:S05]  /*1200*/  BRA.U !UP2, `(.L_x_18) ;  /* 0x000000010ad07547 */ /* 0x000fea000b800000 */
[----:B------:R-:W1:Y:S01]  /*1210*/  LDCU.128 UR24, c[0x0][0xb10] ;  /* 0x00016200ff1877ac */ /* 0x000e620008000c00 */
[----:B------:R-:W2:Y:S01]  /*1220*/  LDCU UR12, c[0x0][0x370] ;  /* 0x00006e00ff0c77ac */ /* 0x000ea20008000800 */
[----:B------:R-:W3:Y:S01]  /*1230*/  LDCU UR5, c[0x0][0x374] ;  /* 0x00006e80ff0577ac */ /* 0x000ee20008000800 */
[----:B------:R-:W4:Y:S01]  /*1240*/  LDCU UR22, c[0x0][0xb0c] ;  /* 0x00016180ff1677ac */ /* 0x000f220008000800 */
[----:B------:R-:W4:Y:S01]  /*1250*/  LDCU UR4, c[0x0][0xb20] ;  /* 0x00016400ff0477ac */ /* 0x000f220008000800 */
[----:B------:R-:W4:Y:S01]  /*1260*/  LDCU.64 UR16, c[0x0][0xb28] ;  /* 0x00016500ff1077ac */ /* 0x000f220008000a00 */
[----:B-1----:R-:W-:Y:S02]  /*1270*/  UISETP.NE.AND UP0, UPT, UR26, 0x1, UPT ;  /* 0x000000011a00788c */ /* 0x002fe4000bf05270 */
[----:B---3--:R-:W-:Y:S02]  /*1280*/  UIMAD.WIDE.U32 UR6, UR5, UR27, URZ ;  /* 0x0000001b050672a5 */ /* 0x008fe4000f8e00ff */
[----:B--2---:R-:W-:-:S02]  /*1290*/  UIMAD.WIDE.U32 UR8, UR12, UR24, URZ ;  /* 0x000000180c0872a5 */ /* 0x004fc4000f8e00ff */
[----:B----4-:R-:W-:Y:S02]  /*12a0*/  UISETP.NE.AND UP1, UPT, UR22, 0x1, UPT ;  /* 0x000000011600788c */ /* 0x010fe4000bf25270 */
[----:B------:R-:W-:Y:S01]  /*12b0*/  UISETP.NE.AND UP2, UPT, UR18, 0x1, UPT ;  /* 0x000000011200788c */ /* 0x000fe2000bf45270 */
[----:B------:R-:W-:Y:S02]  /*12c0*/  UMOV UR6, UR7 ;  /* 0x0000000700067c82 */ /* 0x000fe40008000000 */
[----:B------:R-:W-:Y:S01]  /*12d0*/  UMOV UR8, UR9 ;  /* 0x0000000900087c82 */ /* 0x000fe20008000000 */
[----:B------:R-:W-:Y:S02]  /*12e0*/  @UP0 USHF.R.U32.HI UR5, URZ, UR4, UR6 ;  /* 0x00000004ff050299 */ /* 0x000fe40008011606 */
[----:B------:R-:W-:Y:S02]  /*12f0*/  UIMAD.WIDE.U32 UR14, UR20, UR27, URZ ;  /* 0x0000001b140e72a5 */ /* 0x000fe4000f8e00ff */
[----:B------:R-:W-:-:S02]  /*1300*/  UIMAD.WIDE.U32 UR6, UR5, UR16, URZ ;  /* 0x00000010050672a5 */ /* 0x000fc4000f8e00ff */
[----:B------:R-:W-:Y:S02]  /*1310*/  @UP1 USHF.R.U32.HI UR12, URZ, UR25, UR8 ;  /* 0x00000019ff0c1299 */ /* 0x000fe40008011608 */
[----:B------:R-:W-:Y:S02]  /*1320*/  UIMAD.WIDE.U32 UR10, UR21, UR24, URZ ;  /* 0x00000018150a72a5 */ /* 0x000fe4000f8e00ff */
[----:B------:R-:W-:Y:S01]  /*1330*/  UIMAD.WIDE.U32 UR8, UR12, UR16, URZ ;  /* 0x000000100c0872a5 */ /* 0x000fe2000f8e00ff */
[----:B------:R-:W-:Y:S01]  /*1340*/  UMOV UR14, UR15 ;  /* 0x0000000f000e7c82 */ /* 0x000fe20008000000 */
[----:B------:R-:W-:Y:S01]  /*1350*/  UMOV UR6, UR7 ;  /* 0x0000000700067c82 */ /* 0x000fe20008000000 */
[----:B------:R-:W-:Y:S02]  /*1360*/  USHF.R.U32.HI UR14, URZ, UR4, UR14 ;  /* 0x00000004ff0e7299 */ /* 0x000fe4000801160e */
[----:B------:R-:W-:Y:S01]  /*1370*/  @UP2 USHF.R.U32.HI UR5, URZ, UR17, UR6 ;  /* 0x00000011ff052299 */ /* 0x000fe20008011606 */
[----:B------:R-:W-:-:S02]  /*1380*/  UMOV UR10, UR11 ;  /* 0x0000000b000a7c82 */ /* 0x000fc40008000000 */
[----:B------:R-:W-:Y:S01]  /*1390*/  UMOV UR6, UR9 ;  /* 0x0000000900067c82 */ /* 0x000fe20008000000 */
[----:B------:R-:W-:Y:S02]  /*13a0*/  USHF.R.U32.HI UR10, URZ, UR25, UR10 ;  /* 0x00000019ff0a7299 */ /* 0x000fe4000801160a */
[----:B------:R-:W-:Y:S02]  /*13b0*/  @UP2 USHF.R.U32.HI UR12, URZ, UR17, UR6 ;  /* 0x00000011ff0c2299 */ /* 0x000fe40008011606 */
[----:B------:R-:W-:Y:S02]  /*13c0*/  USEL UR4, UR20, UR14, !UP0 ;  /* 0x0000000e14047287 */ /* 0x000fe4000c000000 */
[----:B------:R-:W-:Y:S02]  /*13d0*/  UIMAD UR6, UR5, UR18, URZ ;  /* 0x00000012050672a4 */ /* 0x000fe4000f8e02ff */
[----:B------:R-:W-:Y:S02]  /*13e0*/  USEL UR5, UR21, UR10, !UP1 ;  /* 0x0000000a15057287 */ /* 0x000fe4000c800000 */
[----:B------:R-:W-:-:S02]  /*13f0*/  UIMAD UR8, UR12, UR18, URZ ;  /* 0x000000120c0872a4 */ /* 0x000fc4000f8e02ff */
[----:B------:R-:W-:Y:S02]  /*1400*/  UISETP.GE.AND UP0, UPT, UR4, UR6, UPT ;  /* 0x000000060400728c */ /* 0x000fe4000bf06270 */
[----:B------:R-:W-:Y:S02]  /*1410*/  UIMAD.WIDE.U32 UR6, UR4, UR16, URZ ;  /* 0x00000010040672a5 */ /* 0x000fe4000f8e00ff */
[----:B------:R-:W-:Y:S02]  /*1420*/  UISETP.GE.OR UP0, UPT, UR5, UR8, UP0 ;  /* 0x000000080500728c */ /* 0x000fe40008706670 */
[----:B------:R-:W-:Y:S02]  /*1430*/  UIMAD.WIDE.U32 UR8, UR5, UR16, URZ ;  /* 0x00000010050872a5 */ /* 0x000fe4000f8e00ff */
[----:B------:R-:W-:Y:S02]  /*1440*/  USHF.R.U32.HI UR7, URZ, UR17, UR7 ;  /* 0x00000011ff077299 */ /* 0x000fe40008011607 */
[----:B------:R-:W-:-:S02]  /*1450*/  UIADD3 UR10, UPT, UPT, -UR4, URZ, URZ ;  /* 0x000000ff040a7290 */ /* 0x000fc4000fffe1ff */
[----:B------:R-:W-:Y:S02]  /*1460*/  USEL UR7, UR4, UR7, !UP2 ;  /* 0x0000000704077287 */ /* 0x000fe4000d000000 */
[----:B------:R-:W-:Y:S01]  /*1470*/  UIADD3 UR16, UPT, UPT, -UR5, URZ, URZ ;  /* 0x000000ff05107290 */ /* 0x000fe2000fffe1ff */
[----:B------:R-:W-:Y:S01]  /*1480*/  @!UP0 UMOV UR6, UR9 ;  /* 0x0000000900068c82 */ /* 0x000fe20008000000 */
[----:B------:R-:W-:Y:S02]  /*1490*/  UIADD3 UR8, UPT, UPT, -UR7, URZ, URZ ;  /* 0x000000ff07087290 */ /* 0x000fe4000fffe1ff */
[----:B------:R-:W-:Y:S02]  /*14a0*/  @!UP0 USHF.R.U32.HI UR6, URZ, UR17, UR6 ;  /* 0x00000011ff068299 */ /* 0x000fe40008011606 */
[----:B------:R-:W-:Y:S02]  /*14b0*/  UIMAD UR8, UR18, UR8, UR4 ;  /* 0x00000008120872a4 */ /* 0x000fe4000f8e0204 */
[----:B------:R-:W-:-:S02]  /*14c0*/  @!UP0 USEL UR6, UR5, UR6, !UP2 ;  /* 0x0000000605068287 */ /* 0x000fc4000d000000 */
[----:B------:R-:W-:Y:S02]  /*14d0*/  UIMAD UR20, UR26, UR10, UR20 ;  /* 0x0000000a1a1472a4 */ /* 0x000fe4000f8e0214 */
[----:B------:R-:W-:Y:S02]  /*14e0*/  @!UP0 UIADD3 UR7, UPT, UPT, UR7, -UR6, URZ ;  /* 0x8000000607078290 */ /* 0x000fe4000fffe0ff */
[----:B------:R-:W-:Y:S02]  /*14f0*/  @!UP0 UIMAD UR6, UR8, UR12, UR6 ;  /* 0x0000000c080682a4 */ /* 0x000fe4000f8e0206 */
[----:B------:R-:W-:Y:S02]  /*1500*/  @!UP0 UIMAD UR4, UR7, UR18, UR5 ;  /* 0x00000012070482a4 */ /* 0x000fe4000f8e0205 */
[----:B------:R-:W-:Y:S02]  /*1510*/  UIMAD UR16, UR22, UR16, UR21 ;  /* 0x00000010161072a4 */ /* 0x000fe4000f8e0215 */
[----:B------:R-:W-:Y:S01]  /*1520*/  UIMAD UR20, UR4, UR26, UR20 ;  /* 0x0000001a041472a4 */ /* 0x000fe2000f8e0214 */
[----:B------:R-:W-:-:S02]  /*1530*/  @!UP0 UMOV UR5, UR6 ;  /* 0x0000000600058c82 */ /* 0x000fc40008000000 */
[----:B------:R-:W-:-:S12]  /*1540*/  UIMAD UR16, UR5, UR22, UR16 ;  /* 0x00000016051072a4 */ /* 0x000fd8000f8e0210 */
.L_x_18:
[----:B------:R-:W-:Y:S02]  /*1550*/  UISETP.NE.AND UP1, UPT, UR23, 0x1, UPT ;  /* 0x000000011700788c */ /* 0x000fe4000bf25270 */
[----:B------:R-:W-:Y:S02]  /*1560*/  UISETP.NE.AND UP0, UPT, UR13, 0x2, UPT ;  /* 0x000000020d00788c */ /* 0x000fe4000bf05270 */
[----:B------:R-:W-:Y:S02]  /*1570*/  ULOP3.LUT UR28, UR28, 0x800, URZ, 0xc0, !UPT ;  /* 0x000008001c1c7892 */ /* 0x000fe4000f8ec0ff */
[----:B------:R-:W-:-:S03]  /*1580*/  USHF.L.U32 UR24, UR31, UR19, URZ ;  /* 0x000000131f187299 */ /* 0x000fc600080006ff */
[----:B------:R-:W-:Y:S09]  /*1590*/  BRA.U UP1, `(.L_x_19) ;  /* 0x0000000101447547 */ /* 0x000ff2000b800000 */
[----:B------:R-:W1:Y:S01]  /*15a0*/  LDCU.128 UR8, c[0x0][0xb10] ;  /* 0x00016200ff0877ac */ /* 0x000e620008000c00 */
[----:B------:R-:W2:Y:S01]  /*15b0*/  LDCU UR12, c[0x0][0xb0c] ;  /* 0x00016180ff0c77ac */ /* 0x000ea20008000800 */
[----:B------:R-:W3:Y:S01]  /*15c0*/  LDCU UR14, c[0x0][0xb20] ;  /* 0x00016400ff0e77ac */ /* 0x000ee20008000800 */
[----:B-1----:R-:W-:Y:S02]  /*15d0*/  UIMAD.WIDE.U32 UR6, UR16, UR8, URZ ;  /* 0x00000008100672a5 */ /* 0x002fe4000f8e00ff */
[----:B------:R-:W-:Y:S02]  /*15e0*/  UIMAD.WIDE.U32 UR4, UR20, UR11, URZ ;  /* 0x0000000b140472a5 */ /* 0x000fe4000f8e00ff */
[----:B--2---:R-:W-:Y:S02]  /*15f0*/  UISETP.NE.AND UP2, UPT, UR12, 0x1, UPT ;  /* 0x000000010c00788c */ /* 0x004fe4000bf45270 */
[----:B------:R-:W-:Y:S01]  /*1600*/  UISETP.NE.AND UP1, UPT, UR10, 0x1, UPT ;  /* 0x000000010a00788c */ /* 0x000fe2000bf25270 */
[----:B------:R-:W-:-:S02]  /*1610*/  UMOV UR6, UR7 ;  /* 0x0000000700067c82 */ /* 0x000fc40008000000 */
[----:B------:R-:W-:Y:S01]  /*1620*/  UMOV UR4, UR5 ;  /* 0x0000000500047c82 */ /* 0x000fe20008000000 */
[----:B------:R-:W-:Y:S02]  /*1630*/  USHF.R.U32.HI UR6, URZ, UR9, UR6 ;  /* 0x00000009ff067299 */ /* 0x000fe40008011606 */
[----:B---3--:R-:W-:Y:S02]  /*1640*/  USHF.R.U32.HI UR4, URZ, UR14, UR4 ;  /* 0x0000000eff047299 */ /* 0x008fe40008011604 */
[----:B------:R-:W-:Y:S02]  /*1650*/  USEL UR5, UR16, UR6, !UP2 ;  /* 0x0000000610057287 */ /* 0x000fe4000d000000 */
[----:B------:R-:W-:-:S04]  /*1660*/  USEL UR4, UR20, UR4, !UP1 ;  /* 0x0000000414047287 */ /* 0x000fc8000c800000 */
[----:B------:R-:W-:Y:S02]  /*1670*/  UIADD3 UR6, UPT, UPT, -UR4, UR5, URZ ;  /* 0x0000000504067290 */ /* 0x000fe4000fffe1ff */
[----:B------:R-:W-:Y:S02]  /*1680*/  UIADD3 UR4, UPT, UPT, UR4, -UR5, URZ ;  /* 0x8000000504047290 */ /* 0x000fe4000fffe0ff */
[----:B------:R-:W-:Y:S02]  /*1690*/  UIMAD UR20, UR6, UR10, UR20 ;  /* 0x0000000a061472a4 */ /* 0x000fe4000f8e0214 */
[----:B------:R-:W-:-:S12]  /*16a0*/  UIMAD UR16, UR4, UR12, UR16 ;  /* 0x0000000c041072a4 */ /* 0x000fd8000f8e0210 */
.L_x_19:
[----:B------:R-:W-:Y:S05]  /*16b0*/  BRA.U !UP5, `(.L_x_20) ;  /* 0x000000010d0c7547 */ /* 0x000fea000b800000 */
[----:B------:R-:W-:Y:S01]  /*16c0*/  UCGABAR_WAIT ;  /* 0x0000000000007dc7 */ /* 0x000fe20008000000 */
[----:B------:R-:W-:Y:S01]  /*16d0*/  CCTL.IVALL ;  /* 0x00000000ff00798f */ /* 0x000fe20002000000 */
[----:B------:R-:W-:Y:S05]  /*16e0*/  BRA `(.L_x_21) ;  /* 0x0000000000047947 */ /* 0x000fea0003800000 */
.L_x_20:
[----:B------:R-:W-:Y:S06]  /*16f0*/  BAR.SYNC.DEFER_BLOCKING 0x0 ;  /* 0x0000000000007b1d */ /* 0x000fec0000010000 */
.L_x_21:
[----:B------:R-:W-:Y:S05]  /*1700*/  BRA.U UP0, `(.L_x_22) ;  /* 0x0000001100b47547 */ /* 0x000fea000b800000 */
[----:B------:R-:W1:Y:S01]  /*1710*/  LDCU UR6, c[0x0][0x38c] ;  /* 0x00007180ff0677ac */ /* 0x000e620008000800 */
[----:B------:R-:W-:Y:S01]  /*1720*/  PLOP3.LUT P1, PT, PT, PT, UP3, 0x80, 0x8 ;  /* 0x000000000008781c */ /* 0x000fe20003f2f038 */
[----:B------:R-:W-:Y:S01]  /*1730*/  IMAD.MOV.U32 R12, RZ, RZ, 0x1 ;  /* 0x00000001ff0c7424 */ /* 0x000fe200078e00ff */
[----:B------:R-:W-:Y:S01]  /*1740*/  ISETP.NE.AND P2, PT, R0, RZ, P3 ;  /* 0x000000ff0000720c */ /* 0x000fe20001f45270 */
[----:B------:R-:W-:Y:S01]  /*1750*/  USHF.L.U32 UR7, UR21, 0x7, URZ ;  /* 0x0000000715077899 */ /* 0x000fe200080006ff */
[----:B------:R-:W-:Y:S01]  /*1760*/  PLOP3.LUT P1, PT, P1, PT, PT, 0x8, 0x80 ;  /* 0x000000000080781c */ /* 0x000fe20000f2e170 */
[----:B------:R-:W-:Y:S01]  /*1770*/  UMOV UR8, 0x400 ;  /* 0x0000040000087882 */ /* 0x000fe20000000000 */
[----:B------:R-:W-:Y:S01]  /*1780*/  UISETP.NE.AND UP1, UPT, UR13, URZ, UPT ;  /* 0x000000ff0d00728c */ /* 0x000fe2000bf25270 */
[----:B------:R-:W-:Y:S01]  /*1790*/  CS2R R10, SRZ ;  /* 0x00000000000a7805 */ /* 0x000fe2000001ff00 */
[----:B------:R-:W-:Y:S01]  /*17a0*/  USHF.L.U32 UR46, UR21, 0x6, URZ ;  /* 0x00000006152e7899 */ /* 0x000fe200080006ff */
[----:B------:R-:W-:Y:S01]  /*17b0*/  IMAD.MOV.U32 R9, RZ, RZ, RZ ;  /* 0x000000ffff097224 */ /* 0x000fe200078e00ff */
[----:B------:R-:W-:Y:S01]  /*17c0*/  ULEA UR13, UR48, UR8, 0x18 ;  /* 0x00000008300d7291 */ /* 0x000fe2000f8ec0ff */
[----:B------:R-:W-:Y:S01]  /*17d0*/  IMAD.MOV.U32 R8, RZ, RZ, 0x1 ;  /* 0x00000001ff087424 */ /* 0x000fe200078e00ff */
[----:B------:R-:W2:Y:S01]  /*17e0*/  LDCU UR39, c[0x0][0x370] ;  /* 0x00006e00ff2777ac */ /* 0x000ea20008000800 */
[----:B------:R-:W-:-:S02]  /*17f0*/  USEL UR21, UR43, 0x2, UP1 ;  /* 0x000000022b157887 */ /* 0x000fc40008800000 */
[----:B-1----:R-:W-:Y:S02]  /*1800*/  UIADD3 UR5, UPT, UPT, UR6, 0x1f, URZ ;  /* 0x0000001f06057890 */ /* 0x002fe4000fffe0ff */
[----:B------:R-:W-:Y:S02]  /*1810*/  UIADD3 UR47, UPT, UPT, UR6, 0x3e, URZ ;  /* 0x0000003e062f7890 */ /* 0x000fe4000fffe0ff */
[----:B------:R-:W-:Y:S01]  /*1820*/  USHF.R.S32.HI UR4, URZ, 0x1f, UR5 ;  /* 0x0000001fff047899 */ /* 0x000fe20008011405 */
[----:B------:R-:W1:Y:S03]  /*1830*/  LDCU.64 UR26, c[0x0][0x348] ;  /* 0x00006900ff1a77ac */ /* 0x000e660008000a00 */
[----:B------:R-:W-:Y:S02]  /*1840*/  ULEA.HI UR4, UR4, UR5, URZ, 0x5 ;  /* 0x0000000504047291 */ /* 0x000fe4000f8f28ff */
[----:B------:R-:W-:-:S02]  /*1850*/  UIADD3 UR5, UPT, UPT, UR6, -0x1, URZ ;  /* 0xffffffff06057890 */ /* 0x000fc4000fffe0ff */
[----:B------:R-:W-:Y:S02]  /*1860*/  USHF.R.S32.HI UR41, URZ, 0x5, UR4 ;  /* 0x00000005ff297899 */ /* 0x000fe40008011404 */
[----:B------:R-:W-:Y:S02]  /*1870*/  UISETP.GE.U32.AND UP2, UPT, UR5, -0x3f, UPT ;  /* 0xffffffc10500788c */ /* 0x000fe4000bf46070 */
[----:B------:R-:W-:Y:S02]  /*1880*/  UISETP.LT.U32.AND UP0, UPT, UR41, 0x3, UPT ;  /* 0x000000032900788c */ /* 0x000fe4000bf01070 */
[----:B------:R-:W-:Y:S02]  /*1890*/  ULOP3.LUT UR5, UR7, 0x80, URZ, 0xc0, !UPT ;  /* 0x0000008007057892 */ /* 0x000fe4000f8ec0ff */
[----:B------:R-:W-:Y:S01]  /*18a0*/  USEL UR40, UR41, 0x3, UP0 ;  /* 0x0000000329287887 */ /* 0x000fe20008000000 */
[----:B------:R-:W3:Y:S03]  /*18b0*/  LDCU UR38, c[0x0][0x374] ;  /* 0x00006e80ff2677ac */ /* 0x000ee60008000800 */
[----:B------:R-:W-:-:S02]  /*18c0*/  UIADD3 UR4, UPT, UPT, UR40, -0x1, URZ ;  /* 0xffffffff28047890 */ /* 0x000fc4000fffe0ff */
[----:B------:R-:W-:Y:S02]  /*18d0*/  @UP2 UIADD3 UR4, UPT, UPT, UR40, URZ, URZ ;  /* 0x000000ff28042290 */ /* 0x000fe4000fffe0ff */
[----:B------:R-:W-:Y:S02]  /*18e0*/  ULOP3.LUT UR46, UR46, 0x40, URZ, 0xc0, !UPT ;  /* 0x000000402e2e7892 */ /* 0x000fe4000f8ec0ff */
[----:B------:R-:W-:Y:S02]  /*18f0*/  UIADD3 UR30, UPT, UPT, UR13, 0x8400, UR28 ;  /* 0x000084000d1e7890 */ /* 0x000fe4000fffe01c */
[----:B------:R-:W-:Y:S02]  /*1900*/  ULEA.HI UR44, UR28, UR5, URZ, 0x1b ;  /* 0x000000051c2c7291 */ /* 0x000fe4000f8fd8ff */
[----:B------:R-:W-:Y:S02]  /*1910*/  UIADD3 UR45, UPT, UPT, UR41, -UR40, URZ ;  /* 0x80000028292d7290 */ /* 0x000fe4000fffe0ff */
[----:B------:R-:W-:-:S02]  /*1920*/  UIADD3 UR29, UPT, UPT, UR4, 0x1, URZ ;  /* 0x00000001041d7890 */ /* 0x000fc4000fffe0ff */
[----:B------:R-:W-:Y:S01]  /*1930*/  UIADD3 UR43, UPT, UPT, -UR4, URZ, URZ ;  /* 0x000000ff042b7290 */ /* 0x000fe2000fffe1ff */
[----:B-123--:R-:W-:-:S11]  /*1940*/  UMOV UR6, URZ ;  /* 0x000000ff00067c82 */ /* 0x00efd60008000000 */
.L_x_42:
[----:B------:R-:W-:-:S09]  /*1950*/  UISETP.NE.AND UP0, UPT, UR48, URZ, UPT ;  /* 0x000000ff3000728c */ /* 0x000fd2000bf05270 */
[----:B-1----:R-:W-:Y:S05]  /*1960*/  BRA.U UP0, `(.L_x_23) ;  /* 0x0000000100287547 */ /* 0x002fea000b800000 */
[----:B------:R-:W-:Y:S02]  /*1970*/  LEA R0, R9, UR13, 0x3 ;  /* 0x0000000d09007c11 */ /* 0x000fe4000f8e18ff */
[----:B------:R-:W-:-:S04]  /*1980*/  SHF.L.U32 R3, R8, 0x1f, RZ ;  /* 0x0000001f08037819 */ /* 0x000fc800000006ff */
[----:B------:R-:W1:Y:S02]  /*1990*/  SYNCS.PHASECHK.TRANS64.TRYWAIT P0, [R0+URZ+0xd0], R3 ;  /* 0x0000d003000075a7 */ /* 0x000e6400080011ff */
[----:B-1----:R-:W-:Y:S05]  /*19a0*/  @!P0 BRA `(.L_x_24) ;  /* 0x0000007000b08947 */ /* 0x002fea0003800000 */
.L_x_123:
[----:B------:R2:W-:Y:S01]  /*19b0*/  SYNCS.ARRIVE.TRANS64.A1T0 RZ, [R0+URZ+0xc0], RZ ;  /* 0x0000c0ff00ff79a7 */ /* 0x0005e200081000ff */
[----:B------:R-:W-:-:S05]  /*19c0*/  VIADD R9, R9, 0x1 ;  /* 0x0000000109097836 */ /* 0x000fca0000000000 */
[----:B------:R-:W-:-:S04]  /*19d0*/  ISETP.NE.AND P0, PT, R9, 0x2, PT ;  /* 0x000000020900780c */ /* 0x000fc80003f05270 */
[----:B-1----:R-:W-:Y:S02]  /*19e0*/  SEL R3, RZ, 0x1, P0 ;  /* 0x00000001ff037807 */ /* 0x002fe40000000000 */
[----:B------:R-:W-:Y:S02]  /*19f0*/  SEL R9, R9, RZ, P0 ;  /* 0x000000ff09097207 */ /* 0x000fe40000000000 */
[----:B------:R-:W-:-:S07]  /*1a00*/  LOP3.LUT R8, R8, R3, RZ, 0x3c, !PT ;  /* 0x0000000308087212 */ /* 0x000fce00078e3cff */
.L_x_23:
[----:B------:R-:W-:Y:S01]  /*1a10*/  ULEA UR4, UR6, UR13, 0x3 ;  /* 0x0000000d06047291 */ /* 0x000fe2000f8e18ff */
[----:B--2---:R-:W-:Y:S01]  /*1a20*/  SHF.L.U32 R0, R12, 0x1f, RZ ;  /* 0x0000001f0c007819 */ /* 0x004fe200000006ff */
[----:B------:R-:W-:Y:S02]  /*1a30*/  UISETP.GE.U32.AND UP0, UPT, UR47, 0x3f, UPT ;  /* 0x0000003f2f00788c */ /* 0x000fe4000bf06070 */
[----:B------:R-:W-:Y:S01]  /*1a40*/  ULEA UR11, UR20, UR46, 0x7 ;  /* 0x0000002e140b7291 */ /* 0x000fe2000f8e38ff */
[----:B------:R-:W-:-:S04]  /*1a50*/  UMOV UR7, URZ ;  /* 0x000000ff00077c82 */ /* 0x000fc80008000000 */
[----:B------:R1:W2:Y:S01]  /*1a60*/  SYNCS.PHASECHK.TRANS64.TRYWAIT P0, [UR4+0x18], R0 ;  /* 0x00001800ff0075a7 */ /* 0x0002a20008001104 */
[----:B------:R-:W-:-:S04]  /*1a70*/  ULEA.HI UR4, UR16, UR16, URZ, 0x1 ;  /* 0x0000001010047291 */ /* 0x000fc8000f8f08ff */
[----:B------:R-:W-:-:S04]  /*1a80*/  USHF.L.U32 UR4, UR4, 0x7, URZ ;  /* 0x0000000704047899 */ /* 0x000fc800080006ff */
[----:B------:R-:W-:-:S04]  /*1a90*/  ULOP3.LUT UR35, UR4, 0xffffff00, URZ, 0xc0, !UPT ;  /* 0xffffff0004237892 */ /* 0x000fc8000f8ec0ff */
[----:B------:R-:W-:Y:S01]  /*1aa0*/  UIADD3 UR35, UPT, UPT, UR44, UR35, URZ ;  /* 0x000000232c237290 */ /* 0x000fe2000fffe0ff */
[----:B------:R-:W-:Y:S11]  /*1ab0*/  BRA.U !UP0, `(.L_x_25) ;  /* 0x0000000108c47547 */ /* 0x000ff6000b800000 */
[----:B------:R-:W-:Y:S01]  /*1ac0*/  UMOV UR16, UR43 ;  /* 0x0000002b00107c82 */ /* 0x000fe20008000000 */
[----:B------:R-:W-:Y:S01]  /*1ad0*/  UMOV UR4, UR6 ;  /* 0x0000000600047c82 */ /* 0x000fe20008000000 */
[----:B------:R-:W-:-:S05]  /*1ae0*/  UMOV UR34, URZ ;  /* 0x000000ff00227c82 */ /* 0x000fca0008000000 */
.L_x_31:
[----:B------:R-:W-:Y:S01]  /*1af0*/  ULEA UR33, UR4, UR13, 0x3 ;  /* 0x0000000d04217291 */ /* 0x000fe2000f8e18ff */
[----:B------:R-:W-:Y:S01]  /*1b00*/  @P3 MOV R2, 0x3000 ;  /* 0x0000300000023802 */ /* 0x000fe20000000f00 */
[----:B--234-:R-:W-:Y:S10]  /*1b10*/  @P0 BRA `(.L_x_26) ;  /* 0x00000000000c0947 */ /* 0x01cff40003800000 */
[----:B------:R-:W-:-:S04]  /*1b20*/  SHF.L.U32 R3, R12, 0x1f, RZ ;  /* 0x0000001f0c037819 */ /* 0x000fc800000006ff */
[----:B------:R-:W2:Y:S02]  /*1b30*/  SYNCS.PHASECHK.TRANS64.TRYWAIT P0, [UR33+0x18], R3 ;  /* 0x00001803ff0075a7 */ /* 0x000ea40008001121 */
[----:B--2---:R-:W-:Y:S05]  /*1b40*/  @!P0 BRA `(.L_x_27) ;  /* 0x00000070005c8947 */ /* 0x004fea0003800000 */
.L_x_26:
[----:B------:R2:W-:Y:S01]  /*1b50*/  @P3 SYNCS.ARRIVE.TRANS64 RZ, [UR33], R2 ;  /* 0x00000002ffff39a7 */ /* 0x0005e20008000021 */
[----:B------:R-:W-:Y:S02]  /*1b60*/  ULOP3.LUT UR5, UR21, 0x2, URZ, 0xfc, !UPT ;  /* 0x0000000215057892 */ /* 0x000fe4000f8efcff */
[----:B------:R-:W-:Y:S02]  /*1b70*/  UIADD3 UR16, UPT, UPT, UR16, 0x1, URZ ;  /* 0x0000000110107890 */ /* 0x000fe4000fffe0ff */
[----:B------:R-:W-:Y:S02]  /*1b80*/  UISETP.NE.AND UP0, UPT, UR5, 0x2, UPT ;  /* 0x000000020500788c */ /* 0x000fe4000bf05270 */
[----:B------:R-:W-:-:S07]  /*1b90*/  UISETP.NE.AND UP2, UPT, UR16, 0x1, UPT ;  /* 0x000000011000788c */ /* 0x000fce000bf45270 */
[----:B------:R-:W-:Y:S05]  /*1ba0*/  BRA.U UP0, `(.L_x_28) ;  /* 0x0000000100047547 */ /* 0x000fea000b800000 */
[----:B------:R-:W-:Y:S05]  /*1bb0*/  BPT.TRAP 0x1 ;  /* 0x000000040000795c */ /* 0x000fea0000300000 */
.L_x_28:
[----:B------:R-:W-:Y:S04]  /*1bc0*/  BSSY.RECONVERGENT B0, `(.L_x_29) ;  /* 0x0000003000007945 */ /* 0x000fe80003800200 */
[----:B------:R-:W-:Y:S05]  /*1bd0*/  @!P2 BRA `(.L_x_30) ;  /* 0x000000000004a947 */ /* 0x000fea0003800000 */
[----:B------:R-:W-:Y:S05]  /*1be0*/  BPT.TRAP 0x1 ;  /* 0x000000040000795c */ /* 0x000fea0000300000 */
.L_x_30:
[----:B------:R-:W-:Y:S05]  /*1bf0*/  BSYNC.RECONVERGENT B0 ;  /* 0x0000000000007941 */ /* 0x000fea0003800200 */
.L_x_29:
[----:B------:R-:W-:Y:S02]  /*1c00*/  UIADD3 UR5, UPT, UPT, UR4, 0x1, URZ ;  /* 0x0000000104057890 */ /* 0x000fe4000fffe0ff */
[----:B------:R-:W-:Y:S02]  /*1c10*/  ULEA UR32, UR4, UR28, 0xc ;  /* 0x0000001c04207291 */ /* 0x000fe4000f8e60ff */
[----:B------:R-:W-:Y:S02]  /*1c20*/  UISETP.NE.AND UP0, UPT, UR5, 0x3, UPT ;  /* 0x000000030500788c */ /* 0x000fe4000bf05270 */
[----:B------:R-:W-:Y:S02]  /*1c30*/  UIADD3 UR14, UP1, UPT, UR26, 0x80, URZ ;  /* 0x000000801a0e7890 */ /* 0x000fe4000ff3e0ff */
[----:B------:R-:W-:Y:S02]  /*1c40*/  USEL UR7, URZ, 0x1, UP0 ;  /* 0x00000001ff077887 */ /* 0x000fe40008000000 */
[----:B------:R-:W-:-:S02]  /*1c50*/  USEL UR6, UR5, URZ, UP0 ;  /* 0x000000ff05067287 */ /* 0x000fc40008000000 */
[----:B------:R-:W-:Y:S02]  /*1c60*/  ULEA UR8, UR4, UR13, 0xb ;  /* 0x0000000d04087291 */ /* 0x000fe4000f8e58ff */
[----:B------:R-:W-:Y:S01]  /*1c70*/  ULEA UR5, UR6, UR13, 0x3 ;  /* 0x0000000d06057291 */ /* 0x000fe2000f8e18ff */
[----:B------:R-:W-:Y:S01]  /*1c80*/  LOP3.LUT R12, R12, UR7, RZ, 0x3c, !PT ;  /* 0x000000070c0c7c12 */ /* 0x000fe2000f8e3cff */
[----:B------:R-:W-:Y:S02]  /*1c90*/  UIADD3 UR4, UP0, UPT, UR26, 0x180, URZ ;  /* 0x000001801a047890 */ /* 0x000fe4000ff1e0ff */
[----:B------:R-:W-:Y:S01]  /*1ca0*/  ULOP3.LUT UR33, UR33, 0xfefffff8, URZ, 0xc0, !UPT ;  /* 0xfefffff821217892 */ /* 0x000fe2000f8ec0ff */
[----:B-1----:R-:W-:Y:S01]  /*1cb0*/  SHF.L.U32 R0, R12, 0x1f, RZ ;  /* 0x0000001f0c007819 */ /* 0x002fe200000006ff */
[----:B------:R-:W-:Y:S02]  /*1cc0*/  UIADD3.X UR15, UPT, UPT, URZ, UR27, URZ, UP1, !UPT ;  /* 0x0000001bff0f7290 */ /* 0x000fe40008ffe4ff */
[----:B------:R-:W-:Y:S01]  /*1cd0*/  UIADD3 UR32, UPT, UPT, UR13, 0x8400, UR32 ;  /* 0x000084000d207890 */ /* 0x000fe2000fffe020 */
[----:B------:R3:W4:Y:S01]  /*1ce0*/  SYNCS.PHASECHK.TRANS64.TRYWAIT P0, [UR5+0x18], R0 ;  /* 0x00001800ff0075a7 */ /* 0x0007220008001105 */
[----:B------:R-:W-:-:S02]  /*1cf0*/  UPRMT UR7, URZ, 0x5410, UR24 ;  /* 0x00005410ff077896 */ /* 0x000fc40008000018 */
[----:B------:R-:W-:Y:S02]  /*1d00*/  UIADD3 UR8, UPT, UPT, UR8, 0xb400, URZ ;  /* 0x0000b40008087890 */ /* 0x000fe4000fffe0ff */
[----:B------:R-:W-:Y:S01]  /*1d10*/  UIADD3.X UR5, UPT, UPT, URZ, UR27, URZ, UP0, !UPT ;  /* 0x0000001bff057290 */ /* 0x000fe200087fe4ff */
[----:B------:R-:W-:Y:S01]  /*1d20*/  UMOV UR18, 0x0 ;  /* 0x0000000000127882 */ /* 0x000fe20000000000 */
[----:B------:R-:W-:Y:S01]  /*1d30*/  UMOV UR19, 0x10000000 ;  /* 0x1000000000137882 */ /* 0x000fe20000000000 */
[----:B------:R-:W-:Y:S01]  /*1d40*/  UMOV UR10, UR34 ;  /* 0x00000022000a7c82 */ /* 0x000fe20008000000 */
[----:B------:R-:W-:Y:S01]  /*1d50*/  UMOV UR12, UR36 ;  /* 0x00000024000c7c82 */ /* 0x000fe20008000000 */
[----:B------:R-:W-:Y:S01]  /*1d60*/  UMOV UR9, UR33 ;  /* 0x0000002100097c82 */ /* 0x000fe20008000000 */
[----:B------:R1:W-:Y:S03]  /*1d70*/  UTMALDG.3D.MULTICAST.2CTA [UR32], [UR14], UR7, desc[UR18] ;  /* 0x000012200e0073b4 */ /* 0x0003e60008211807 */
[----:B------:R2:W-:Y:S01]  /*1d80*/  UTMALDG.3D.2CTA [UR8], [UR4], desc[UR18] ;  /* 0x00001208040075b4 */ /* 0x0005e20008211000 */
[----:B-1----:R-:W-:Y:S01]  /*1d90*/  UIADD3 UR34, UPT, UPT, UR34, 0x20, URZ ;  /* 0x0000002022227890 */ /* 0x002fe2000fffe0ff */
[----:B------:R-:W-:Y:S01]  /*1da0*/  UMOV UR7, UR29 ;  /* 0x0000001d00077c82 */ /* 0x000fe20008000000 */
[----:B--2---:R-:W-:Y:S01]  /*1db0*/  UMOV UR4, UR6 ;  /* 0x0000000600047c82 */ /* 0x004fe20008000000 */
[----:B------:R-:W-:Y:S09]  /*1dc0*/  BRA.U UP2, `(.L_x_31) ;  /* 0xfffffffd02487547 */ /* 0x000ff2000b83ffff */
.L_x_25:
[----:B------:R-:W-:Y:S01]  /*1dd0*/  ULEA UR4, UR6, UR13, 0x3 ;  /* 0x0000000d06047291 */ /* 0x000fe2000f8e18ff */
[----:B-1-3--:R-:W-:Y:S01]  /*1de0*/  SHF.L.U32 R0, R12, 0x1f, RZ ;  /* 0x0000001f0c007819 */ /* 0x00afe200000006ff */
[----:B------:R-:W-:Y:S01]  /*1df0*/  @!P1 SYNCS.ARRIVE.TRANS64.A1T0 RZ, [UR13+0x58], RZ ;  /* 0x000058ffffff99a7 */ /* 0x000fe2000810000d */
[----:B------:R-:W-:-:S06]  /*1e00*/  UISETP.GT.AND UP0, UPT, UR41, UR40, UPT ;  /* 0x000000282900728c */ /* 0x000fcc000bf04270 */
[----:B--2-4-:R1:W2:Y:S03]  /*1e10*/  SYNCS.PHASECHK.TRANS64.TRYWAIT P0, [UR4+0x18], R0 ;  /* 0x00001800ff0075a7 */ /* 0x0142a60008001104 */
[----:B------:R-:W-:Y:S05]  /*1e20*/  BRA.U !UP0, `(.L_x_32) ;  /* 0x0000000108c07547 */ /* 0x000fea000b800000 */
[----:B------:R-:W-:Y:S01]  /*1e30*/  UIADD3 UR25, UPT, UPT, UR45, UR7, URZ ;  /* 0x000000072d197290 */ /* 0x000fe2000fffe0ff */
[----:B------:R-:W-:-:S11]  /*1e40*/  UMOV UR4, UR6 ;  /* 0x0000000600047c82 */ /* 0x000fd60008000000 */
.L_x_38:
[----:B------:R-:W-:Y:S01]  /*1e50*/  ULEA UR17, UR4, UR13, 0x3 ;  /* 0x0000000d04117291 */ /* 0x000fe2000f8e18ff */
[----:B--2---:R-:W-:Y:S01]  /*1e60*/  @P3 MOV R2, 0x3000 ;  /* 0x0000300000023802 */ /* 0x004fe20000000f00 */
[----:B--2-4-:R-:W-:Y:S10]  /*1e70*/  @P0 BRA `(.L_x_33) ;  /* 0x00000000000c0947 */ /* 0x014ff40003800000 */
[----:B------:R-:W-:-:S04]  /*1e80*/  SHF.L.U32 R3, R12, 0x1f, RZ ;  /* 0x0000001f0c037819 */ /* 0x000fc800000006ff */
[----:B------:R-:W2:Y:S02]  /*1e90*/  SYNCS.PHASECHK.TRANS64.TRYWAIT P0, [UR17+0x18], R3 ;  /* 0x00001803ff0075a7 */ /* 0x000ea40008001111 */
[----:B--2---:R-:W-:Y:S05]  /*1ea0*/  @!P0 BRA `(.L_x_34) ;  /* 0x0000006c009c8947 */ /* 0x004fea0003800000 */
.L_x_33:
[----:B------:R2:W-:Y:S01]  /*1eb0*/  @P3 SYNCS.ARRIVE.TRANS64 RZ, [UR17], R2 ;  /* 0x00000002ffff39a7 */ /* 0x0005e20008000011 */
[----:B------:R-:W-:-:S04]  /*1ec0*/  ULOP3.LUT UR5, UR21, 0x2, URZ, 0xfc, !UPT ;  /* 0x0000000215057892 */ /* 0x000fc8000f8efcff */
[----:B------:R-:W-:-:S09]  /*1ed0*/  UISETP.NE.AND UP0, UPT, UR5, 0x2, UPT ;  /* 0x000000020500788c */ /* 0x000fd2000bf05270 */
[----:B------:R-:W-:Y:S05]  /*1ee0*/  BRA.U UP0, `(.L_x_35) ;  /* 0x0000000100047547 */ /* 0x000fea000b800000 */
[----:B------:R-:W-:Y:S05]  /*1ef0*/  BPT.TRAP 0x1 ;  /* 0x000000040000795c */ /* 0x000fea0000300000 */
.L_x_35:
[----:B------:R-:W-:Y:S04]  /*1f00*/  BSSY.RECONVERGENT B0, `(.L_x_36) ;  /* 0x0000003000007945 */ /* 0x000fe80003800200 */
[----:B------:R-:W-:Y:S05]  /*1f10*/  @!P2 BRA `(.L_x_37) ;  /* 0x000000000004a947 */ /* 0x000fea0003800000 */
[----:B------:R-:W-:Y:S05]  /*1f20*/  BPT.TRAP 0x1 ;  /* 0x000000040000795c */ /* 0x000fea0000300000 */
.L_x_37:
[----:B------:R-:W-:Y:S05]  /*1f30*/  BSYNC.RECONVERGENT B0 ;  /* 0x0000000000007941 */ /* 0x000fea0003800200 */
.L_x_36:
[----:B------:R-:W-:Y:S02]  /*1f40*/  UIADD3 UR5, UPT, UPT, UR4, 0x1, URZ ;  /* 0x0000000104057890 */ /* 0x000fe4000fffe0ff */
[----:B------:R-:W-:Y:S02]  /*1f50*/  UIADD3 UR14, UP1, UPT, UR26, 0x80, URZ ;  /* 0x000000801a0e7890 */ /* 0x000fe4000ff3e0ff */
[----:B------:R-:W-:Y:S02]  /*1f60*/  UISETP.NE.AND UP0, UPT, UR5, 0x3, UPT ;  /* 0x000000030500788c */ /* 0x000fe4000bf05270 */
[----:B------:R-:W-:Y:S02]  /*1f70*/  ULEA UR16, UR4, UR30, 0xc ;  /* 0x0000001e04107291 */ /* 0x000fe4000f8e60ff */
[----:B------:R-:W-:Y:S02]  /*1f80*/  USEL UR8, URZ, 0x1, UP0 ;  /* 0x00000001ff087887 */ /* 0x000fe40008000000 */
[----:B------:R-:W-:-:S02]  /*1f90*/  USEL UR6, UR5, URZ, UP0 ;  /* 0x000000ff05067287 */ /* 0x000fc40008000000 */
[----:B------:R-:W-:Y:S02]  /*1fa0*/  UIADD3 UR22, UP0, UPT, UR26, 0x180, URZ ;  /* 0x000001801a167890 */ /* 0x000fe4000ff1e0ff */
[----:B------:R-:W-:Y:S01]  /*1fb0*/  LOP3.LUT R12, R12, UR8, RZ, 0x3c, !PT ;  /* 0x000000080c0c7c12 */ /* 0x000fe2000f8e3cff */
[----:B------:R-:W-:Y:S02]  /*1fc0*/  ULEA UR8, UR4, UR13, 0xb ;  /* 0x0000000d04087291 */ /* 0x000fe4000f8e58ff */
[----:B------:R-:W-:Y:S01]  /*1fd0*/  ULEA UR5, UR6, UR13, 0x3 ;  /* 0x0000000d06057291 */ /* 0x000fe2000f8e18ff */
[----:B-1----:R-:W-:Y:S01]  /*1fe0*/  SHF.L.U32 R0, R12, 0x1f, RZ ;  /* 0x0000001f0c007819 */ /* 0x002fe200000006ff */
[----:B------:R-:W-:Y:S02]  /*1ff0*/  USHF.L.U32 UR18, UR7, 0x5, URZ ;  /* 0x0000000507127899 */ /* 0x000fe400080006ff */
[----:B------:R-:W-:Y:S02]  /*2000*/  ULOP3.LUT UR17, UR17, 0xfefffff8, URZ, 0xc0, !UPT ;  /* 0xfefffff811117892 */ /* 0x000fe4000f8ec0ff */
[----:B------:R-:W-:-:S02]  /*2010*/  UIADD3.X UR15, UPT, UPT, URZ, UR27, URZ, UP1, !UPT ;  /* 0x0000001bff0f7290 */ /* 0x000fc40008ffe4ff */
[----:B------:R-:W-:Y:S01]  /*2020*/  UPRMT UR4, URZ, 0x5410, UR24 ;  /* 0x00005410ff047896 */ /* 0x000fe20008000018 */
[----:B------:R3:W4:Y:S01]  /*2030*/  SYNCS.PHASECHK.TRANS64.TRYWAIT P0, [UR5+0x18], R0 ;  /* 0x00001800ff0075a7 */ /* 0x0007220008001105 */
[----:B------:R-:W-:Y:S02]  /*2040*/  UIADD3 UR8, UPT, UPT, UR8, 0xb400, URZ ;  /* 0x0000b40008087890 */ /* 0x000fe4000fffe0ff */
[----:B------:R-:W-:Y:S01]  /*2050*/  UIADD3.X UR23, UPT, UPT, URZ, UR27, URZ, UP0, !UPT ;  /* 0x0000001bff177290 */ /* 0x000fe200087fe4ff */
[----:B------:R-:W-:Y:S01]  /*2060*/  UMOV UR32, 0x0 ;  /* 0x0000000000207882 */ /* 0x000fe20000000000 */
[----:B------:R-:W-:Y:S01]  /*2070*/  UMOV UR33, 0x10000000 ;  /* 0x1000000000217882 */ /* 0x000fe20000000000 */
[----:B------:R-:W-:Y:S01]  /*2080*/  UMOV UR19, UR35 ;  /* 0x0000002300137c82 */ /* 0x000fe20008000000 */
[----:B------:R-:W-:Y:S01]  /*2090*/  UMOV UR20, UR36 ;  /* 0x0000002400147c82 */ /* 0x000fe20008000000 */
[----:B------:R-:W-:Y:S01]  /*20a0*/  UMOV UR12, UR36 ;  /* 0x00000024000c7c82 */ /* 0x000fe20008000000 */
[----:B------:R-:W-:Y:S01]  /*20b0*/  UMOV UR9, UR17 ;  /* 0x0000001100097c82 */ /* 0x000fe20008000000 */
[----:B------:R-:W-:Y:S01]  /*20c0*/  UMOV UR10, UR18 ;  /* 0x00000012000a7c82 */ /* 0x000fe20008000000 */
[----:B------:R1:W-:Y:S01]  /*20d0*/  UTMALDG.3D.MULTICAST.2CTA [UR16], [UR14], UR4, desc[UR32] ;  /* 0x000020100e0073b4 */ /* 0x0003e20008211804 */
[----:B------:R-:W-:-:S04]  /*20e0*/  UIADD3 UR7, UPT, UPT, UR7, 0x1, URZ ;  /* 0x0000000107077890 */ /* 0x000fc8000fffe0ff */
[----:B------:R-:W-:Y:S01]  /*20f0*/  UISETP.NE.AND UP0, UPT, UR7, UR25, UPT ;  /* 0x000000190700728c */ /* 0x000fe2000bf05270 */
[----:B------:R3:W-:Y:S01]  /*2100*/  UTMALDG.3D.2CTA [UR8], [UR22], desc[UR32] ;  /* 0x00002008160075b4 */ /* 0x0007e20008211000 */
[----:B-1----:R-:W-:-:S07]  /*2110*/  UMOV UR4, UR6 ;  /* 0x0000000600047c82 */ /* 0x002fce0008000000 */
[----:B---3--:R-:W-:Y:S05]  /*2120*/  BRA.U UP0, `(.L_x_38) ;  /* 0xfffffffd00487547 */ /* 0x008fea000b83ffff */
.L_x_32:
[C---:B------:R-:W-:Y:S01]  /*2130*/  LEA R3, R11.reuse, UR13, 0x3 ;  /* 0x0000000d0b037c11 */ /* 0x040fe2000f8e18ff */
[----:B------:R-:W-:Y:S01]  /*2140*/  NOP ;  /* 0x0000000000007918 */ /* 0x000fe20000000000 */
[----:B-1----:R-:W-:Y:S02]  /*2150*/  SHF.L.U32 R0, R10, 0x1f, RZ ;  /* 0x0000001f0a007819 */ /* 0x002fe400000006ff */
[----:B------:R-:W-:Y:S02]  /*2160*/  LEA R5, R11, UR13, 0x4 ;  /* 0x0000000d0b057c11 */ /* 0x000fe4000f8e20ff */
[----:B--2-4-:R-:W1:Y:S02]  /*2170*/  SYNCS.PHASECHK.TRANS64.TRYWAIT P0, [R3+URZ+0x60], R0 ;  /* 0x00006000030075a7 */ /* 0x014e6400080011ff */
[----:B-1----:R-:W-:Y:S05]  /*2180*/  @!P0 BRA `(.L_x_39) ;  /* 0x0000006800fc8947 */ /* 0x002fea0003800000 */
.L_x_126:
[----:B------:R-:W2:Y:S01]  /*2190*/  LDS.128 R4, [R5+0xf0] ;  /* 0x0000f00005047984 */ /* 0x000ea20000000c00 */
[----:B------:R-:W-:Y:S01]  /*21a0*/  UISETP.GE.AND UP0, UPT, UR42, 0x1, UPT ;  /* 0x000000012a00788c */ /* 0x000fe2000bf06270 */
[----:B------:R-:W-:Y:S01]  /*21b0*/  @!PT LDS RZ, [RZ] ;  /* 0x00000000fffff984 */ /* 0x000fe20000000800 */
[----:B------:R-:W-:Y:S01]  /*21c0*/  @!PT LDS RZ, [RZ] ;  /* 0x00000000fffff984 */ /* 0x000fe20000000800 */
[----:B------:R-:W-:Y:S01]  /*21d0*/  @!PT LDS RZ, [RZ] ;  /* 0x00000000fffff984 */ /* 0x000fe20000000800 */
[----:B------:R-:W-:Y:S01]  /*21e0*/  @!PT LDS RZ, [RZ] ;  /* 0x00000000fffff984 */ /* 0x000fe20000000800 */
[----:B------:R3:W-:Y:S06]  /*21f0*/  MEMBAR.ALL.CTA ;  /* 0x0000000000007992 */ /* 0x0007ec0000008000 */
[----:B---3--:R-:W3:Y:S01]  /*2200*/  FENCE.VIEW.ASYNC.S ;  /* 0x00000000000073c6 */ /* 0x008ee20000000000 */
[----:B--2---:R-:W-:-:S13]  /*2210*/  LOP3.LUT P0, RZ, R6, 0x1, RZ, 0xc0, !PT ;  /* 0x0000000106ff7812 */ /* 0x004fda000780c0ff */
[----:B---3--:R-:W-:Y:S01]  /*2220*/  VOTEU.ANY UP1, P0 ;  /* 0x0000000000ff7886 */ /* 0x008fe20000020100 */
[----:B------:R-:W-:-:S13]  /*2230*/  PLOP3.LUT P0, PT, PT, PT, UP1, 0x80, 0x8 ;  /* 0x000000000008781c */ /* 0x000fda0003f0f018 */
[----:B-1----:R-:W-:Y:S02]  /*2240*/  @P0 LOP3.LUT R0, R5, 0xffff, RZ, 0xc0, !PT ;  /* 0x0000ffff05000812 */ /* 0x002fe400078ec0ff */
[----:B------:R-:W-:Y:S02]  /*2250*/  @P0 MOV R2, R4 ;  /* 0x0000000400020202 */ /* 0x000fe40000000f00 */
[----:B------:R-:W-:Y:S01]  /*2260*/  @P0 R2UR UR5, R0 ;  /* 0x00000000000502ca */ /* 0x000fe200000e0000 */
[----:B------:R-:W-:Y:S01]  /*2270*/  VIADD R0, R3, 0x70 ;  /* 0x0000007003007836 */ /* 0x000fe20000000000 */
[----:B------:R-:W-:Y:S02]  /*2280*/  @P0 SHF.R.U32.HI R4, RZ, 0x10, R5 ;  /* 0x00000010ff040819 */ /* 0x000fe40000011605 */
[----:B------:R-:W-:Y:S02]  /*2290*/  @P0 R2UR UR7, R2 ;  /* 0x00000000020702ca */ /* 0x000fe400000e0000 */
[----:B------:R-:W-:-:S02]  /*22a0*/  PRMT R0, RZ, 0x654, R0 ;  /* 0x00000654ff007816 */ /* 0x000fc40000000000 */
[----:B------:R-:W-:Y:S02]  /*22b0*/  @P0 R2UR UR4, R4 ;  /* 0x00000000040402ca */ /* 0x000fe400000e0000 */
[----:B------:R1:W-:Y:S03]  /*22c0*/  SYNCS.ARRIVE.TRANS64.RED.A1T0 RZ, [R0+URZ], RZ ;  /* 0x000000ff00ff79a7 */ /* 0x0003e600081004ff */
[----:B------:R-:W-:-:S04]  /*22d0*/  @UP1 UMOV UR31, UR5 ;  /* 0x00000005001f1c82 */ /* 0x000fc80008000000 */
[----:B------:R-:W-:-:S04]  /*22e0*/  @UP1 UMOV UR37, UR7 ;  /* 0x0000000700251c82 */ /* 0x000fc80008000000 */
[----:B------:R-:W-:Y:S01]  /*22f0*/  @UP1 UMOV UR36, UR4 ;  /* 0x0000000400241c82 */ /* 0x000fe20008000000 */
[----:B------:R-:W-:Y:S05]  /*2300*/  BRA.U !UP0, `(.L_x_40) ;  /* 0x0000000108d47547 */ /* 0x000fea000b800000 */
[----:B------:R-:W2:Y:S01]  /*2310*/  LDCU.128 UR16, c[0x0][0xb10] ;  /* 0x00016200ff1077ac */ /* 0x000ea20008000c00 */
[----:B------:R-:W3:Y:S01]  /*2320*/  LDCU UR12, c[0x0][0xb20] ;  /* 0x00016400ff0c77ac */ /* 0x000ee20008000800 */
[----:B------:R-:W4:Y:S01]  /*2330*/  LDCU UR20, c[0x0][0xb0c] ;  /* 0x00016180ff1477ac */ /* 0x000f220008000800 */
[----:B------:R-:W1:Y:S01]  /*2340*/  LDCU.64 UR8, c[0x0][0xb28] ;  /* 0x00016500ff0877ac */ /* 0x000e620008000a00 */
[----:B------:R-:W-:Y:S02]  /*2350*/  UISETP.NE.AND UP3, UPT, UR42, 0x1, UPT ;  /* 0x000000012a00788c */ /* 0x000fe4000bf65270 */
[----:B--2---:R-:W-:Y:S02]  /*2360*/  UIMAD.WIDE.U32 UR10, UR38, UR19, URZ ;  /* 0x00000013260a72a5 */ /* 0x004fe4000f8e00ff */
[----:B------:R-:W-:Y:S02]  /*2370*/  UIMAD.WIDE.U32 UR4, UR39, UR16, URZ ;  /* 0x00000010270472a5 */ /* 0x000fe4000f8e00ff */
[----:B------:R-:W-:-:S02]  /*2380*/  UISETP.NE.AND UP0, UPT, UR18, 0x1, UPT ;  /* 0x000000011200788c */ /* 0x000fc4000bf05270 */
[----:B------:R-:W-:Y:S01]  /*2390*/  UIMAD.WIDE.U32 UR22, UR31, UR19, URZ ;  /* 0x000000131f1672a5 */ /* 0x000fe2000f8e00ff */
[----:B------:R-:W-:Y:S02]  /*23a0*/  UMOV UR10, UR11 ;  /* 0x0000000b000a7c82 */ /* 0x000fe40008000000 */
[----:B------:R-:W-:Y:S01]  /*23b0*/  UMOV UR4, UR5 ;  /* 0x0000000500047c82 */ /* 0x000fe20008000000 */
[----:B---3--:R-:W-:Y:S02]  /*23c0*/  USHF.R.U32.HI UR10, URZ, UR12, UR10 ;  /* 0x0000000cff0a7299 */ /* 0x008fe4000801160a */
[----:B----4-:R-:W-:Y:S02]  /*23d0*/  UISETP.NE.AND UP2, UPT, UR20, 0x1, UPT ;  /* 0x000000011400788c */ /* 0x010fe4000bf45270 */
[----:B------:R-:W-:Y:S02]  /*23e0*/  USHF.R.U32.HI UR4, URZ, UR17, UR4 ;  /* 0x00000011ff047299 */ /* 0x000fe40008011604 */
[----:B------:R-:W-:-:S02]  /*23f0*/  USEL UR5, UR38, UR10, !UP0 ;  /* 0x0000000a26057287 */ /* 0x000fc4000c000000 */
[----:B------:R-:W-:Y:S02]  /*2400*/  USEL UR7, UR39, UR4, !UP2 ;  /* 0x0000000427077287 */ /* 0x000fe4000d000000 */
[----:B-1----:R-:W-:Y:S01]  /*2410*/  UIMAD.WIDE.U32 UR10, UR5, UR8, URZ ;  /* 0x00000008050a72a5 */ /* 0x002fe2000f8e00ff */
[----:B------:R-:W-:Y:S01]  /*2420*/  UMOV UR4, UR23 ;  /* 0x0000001700047c82 */ /* 0x000fe20008000000 */
[----:B------:R-:W-:Y:S02]  /*2430*/  UIMAD.WIDE.U32 UR14, UR37, UR16, URZ ;  /* 0x00000010250e72a5 */ /* 0x000fe4000f8e00ff */
[----:B------:R-:W-:-:S03]  /*2440*/  UIMAD.WIDE.U32 UR22, UR7, UR8, URZ ;  /* 0x00000008071672a5 */ /* 0x000fc6000f8e00ff */
[----:B------:R-:W-:Y:S01]  /*2450*/  UMOV UR10, UR11 ;  /* 0x0000000b000a7c82 */ /* 0x000fe20008000000 */
[----:B------:R-:W-:Y:S02]  /*2460*/  USHF.R.U32.HI UR4, URZ, UR12, UR4 ;  /* 0x0000000cff047299 */ /* 0x000fe40008011604 */
[----:B------:R-:W-:Y:S01]  /*2470*/  @UP3 USHF.R.U32.HI UR5, URZ, UR9, UR10 ;  /* 0x00000009ff053299 */ /* 0x000fe2000801160a */
[----:B------:R-:W-:Y:S01]  /*2480*/  UMOV UR14, UR15 ;  /* 0x0000000f000e7c82 */ /* 0x000fe20008000000 */
[----:B------:R-:W-:Y:S01]  /*2490*/  UMOV UR22, UR23 ;  /* 0x0000001700167c82 */ /* 0x000fe20008000000 */
[----:B------:R-:W-:Y:S02]  /*24a0*/  USHF.R.U32.HI UR17, URZ, UR17, UR14 ;  /* 0x00000011ff117299 */ /* 0x000fe4000801160e */
[----:B------:R-:W-:Y:S02]  /*24b0*/  USEL UR4, UR31, UR4, !UP0 ;  /* 0x000000041f047287 */ /* 0x000fe4000c000000 */
[----:B------:R-:W-:-:S02]  /*24c0*/  @UP3 USHF.R.U32.HI UR7, URZ, UR9, UR22 ;  /* 0x00000009ff073299 */ /* 0x000fc40008011616 */
[----:B------:R-:W-:Y:S02]  /*24d0*/  UIMAD UR10, UR42, UR5, URZ ;  /* 0x000000052a0a72a4 */ /* 0x000fe4000f8e02ff */
[----:B------:R-:W-:Y:S02]  /*24e0*/  USEL UR5, UR37, UR17, !UP2 ;  /* 0x0000001125057287 */ /* 0x000fe4000d000000 */
[----:B------:R-:W-:Y:S02]  /*24f0*/  UIMAD UR12, UR42, UR7, URZ ;  /* 0x000000072a0c72a4 */ /* 0x000fe4000f8e02ff */
[----:B------:R-:W-:Y:S02]  /*2500*/  UISETP.GE.AND UP0, UPT, UR4, UR10, UPT ;  /* 0x0000000a0400728c */ /* 0x000fe4000bf06270 */
[----:B------:R-:W-:Y:S02]  /*2510*/  UIMAD.WIDE.U32 UR10, UR4, UR8, URZ ;  /* 0x00000008040a72a5 */ /* 0x000fe4000f8e00ff */
[----:B------:R-:W-:-:S02]  /*2520*/  UISETP.GE.OR UP0, UPT, UR5, UR12, UP0 ;  /* 0x0000000c0500728c */ /* 0x000fc40008706670 */
[----:B------:R-:W-:Y:S02]  /*2530*/  UIMAD.WIDE.U32 UR14, UR5, UR8, URZ ;  /* 0x00000008050e72a5 */ /* 0x000fe4000f8e00ff */
[----:B------:R-:W-:Y:S01]  /*2540*/  UIADD3 UR12, UPT, UPT, -UR5, URZ, URZ ;  /* 0x000000ff050c7290 */ /* 0x000fe2000fffe1ff */
[----:B------:R-:W-:Y:S01]  /*2550*/  UMOV UR10, UR11 ;  /* 0x0000000b000a7c82 */ /* 0x000fe20008000000 */
[----:B------:R-:W-:Y:S02]  /*2560*/  UIADD3 UR11, UPT, UPT, -UR4, URZ, URZ ;  /* 0x000000ff040b7290 */ /* 0x000fe4000fffe1ff */
[----:B------:R-:W-:-:S03]  /*2570*/  USHF.R.U32.HI UR10, URZ, UR9, UR10 ;  /* 0x00000009ff0a7299 */ /* 0x000fc6000801160a */
[----:B------:R-:W-:Y:S01]  /*2580*/  @!UP0 UMOV UR8, UR15 ;  /* 0x0000000f00088c82 */ /* 0x000fe20008000000 */
[----:B------:R-:W-:Y:S02]  /*2590*/  UIMAD UR11, UR18, UR11, UR31 ;  /* 0x0000000b120b72a4 */ /* 0x000fe4000f8e021f */
[----:B------:R-:W-:Y:S02]  /*25a0*/  USEL UR10, UR4, UR10, !UP3 ;  /* 0x0000000a040a7287 */ /* 0x000fe4000d800000 */
[----:B------:R-:W-:Y:S02]  /*25b0*/  @!UP0 USHF.R.U32.HI UR8, URZ, UR9, UR8 ;  /* 0x00000009ff088299 */ /* 0x000fe40008011608 */
[----:B------:R-:W-:Y:S02]  /*25c0*/  UIADD3 UR9, UPT, UPT, -UR10, URZ, URZ ;  /* 0x000000ff0a097290 */ /* 0x000fe4000fffe1ff */
[----:B------:R-:W-:Y:S02]  /*25d0*/  @!UP0 USEL UR8, UR5, UR8, !UP3 ;  /* 0x0000000805088287 */ /* 0x000fe4000d800000 */
[----:B------:R-:W-:-:S02]  /*25e0*/  UIMAD UR9, UR42, UR9, UR4 ;  /* 0x000000092a0972a4 */ /* 0x000fc4000f8e0204 */
[----:B------:R-:W-:Y:S02]  /*25f0*/  @!UP0 UIADD3 UR10, UPT, UPT, UR10, -UR8, URZ ;  /* 0x800000080a0a8290 */ /* 0x000fe4000fffe0ff */
[----:B------:R-:W-:Y:S02]  /*2600*/  @!UP0 UIMAD UR8, UR9, UR7, UR8 ;  /* 0x00000007090882a4 */ /* 0x000fe4000f8e0208 */
[----:B------:R-:W-:Y:S02]  /*2610*/  @!UP0 UIMAD UR4, UR42, UR10, UR5 ;  /* 0x0000000a2a0482a4 */ /* 0x000fe4000f8e0205 */
[----:B------:R-:W-:Y:S02]  /*2620*/  UIMAD UR7, UR20, UR12, UR37 ;  /* 0x0000000c140772a4 */ /* 0x000fe4000f8e0225 */
[----:B------:R-:W-:Y:S01]  /*2630*/  UIMAD UR31, UR4, UR18, UR11 ;  /* 0x00000012041f72a4 */ /* 0x000fe2000f8e020b */
[----:B------:R-:W-:Y:S02]  /*2640*/  @!UP0 UMOV UR5, UR8 ;  /* 0x0000000800058c82 */ /* 0x000fe40008000000 */
[----:B------:R-:W-:-:S12]  /*2650*/  UIMAD UR37, UR5, UR20, UR7 ;  /* 0x00000014052572a4 */ /* 0x000fd8000f8e0207 */
.L_x_40:
[----:B------:R-:W2:Y:S02]  /*2660*/  LDCU UR4, c[0x0][0xb30] ;  /* 0x00016600ff0477ac */ /* 0x000ea40008000800 */
[----:B--2---:R-:W-:-:S09]  /*2670*/  UISETP.NE.AND UP0, UPT, UR4, 0x1, UPT ;  /* 0x000000010400788c */ /* 0x004fd2000bf05270 */
[----:B------:R-:W-:Y:S05]  /*2680*/  BRA.U UP0, `(.L_x_41) ;  /* 0x0000000100447547 */ /* 0x000fea000b800000 */
[----:B------:R-:W2:Y:S01]  /*2690*/  LDCU.128 UR16, c[0x0][0xb10] ;  /* 0x00016200ff1077ac */ /* 0x000ea20008000c00 */
[----:B------:R-:W3:Y:S01]  /*26a0*/  LDCU UR10, c[0x0][0xb0c] ;  /* 0x00016180ff0a77ac */ /* 0x000ee20008000800 */
[----:B------:R-:W4:Y:S01]  /*26b0*/  LDCU UR7, c[0x0][0xb20] ;  /* 0x00016400ff0777ac */ /* 0x000f220008000800 */
[----:B--2---:R-:W-:Y:S02]  /*26c0*/  UIMAD.WIDE.U32 UR8, UR37, UR16, URZ ;  /* 0x00000010250872a5 */ /* 0x004fe4000f8e00ff */
[----:B------:R-:W-:Y:S02]  /*26d0*/  UIMAD.WIDE.U32 UR4, UR31, UR19, URZ ;  /* 0x000000131f0472a5 */ /* 0x000fe4000f8e00ff */
[----:B---3--:R-:W-:Y:S02]  /*26e0*/  UISETP.NE.AND UP2, UPT, UR10, 0x1, UPT ;  /* 0x000000010a00788c */ /* 0x008fe4000bf45270 */
[----:B------:R-:W-:Y:S01]  /*26f0*/  UISETP.NE.AND UP0, UPT, UR18, 0x1, UPT ;  /* 0x000000011200788c */ /* 0x000fe2000bf05270 */
[----:B------:R-:W-:-:S02]  /*2700*/  UMOV UR8, UR9 ;  /* 0x0000000900087c82 */ /* 0x000fc40008000000 */
[----:B------:R-:W-:Y:S01]  /*2710*/  UMOV UR4, UR5 ;  /* 0x0000000500047c82 */ /* 0x000fe20008000000 */
[----:B------:R-:W-:Y:S02]  /*2720*/  USHF.R.U32.HI UR17, URZ, UR17, UR8 ;  /* 0x00000011ff117299 */ /* 0x000fe40008011608 */
[----:B----4-:R-:W-:Y:S02]  /*2730*/  USHF.R.U32.HI UR4, URZ, UR7, UR4 ;  /* 0x00000007ff047299 */ /* 0x010fe40008011604 */
[----:B------:R-:W-:Y:S02]  /*2740*/  USEL UR5, UR37, UR17, !UP2 ;  /* 0x0000001125057287 */ /* 0x000fe4000d000000 */
[----:B------:R-:W-:-:S04]  /*2750*/  USEL UR4, UR31, UR4, !UP0 ;  /* 0x000000041f047287 */ /* 0x000fc8000c000000 */
[----:B------:R-:W-:Y:S02]  /*2760*/  UIADD3 UR7, UPT, UPT, UR5, -UR4, URZ ;  /* 0x8000000405077290 */ /* 0x000fe4000fffe0ff */
[----:B------:R-:W-:Y:S02]  /*2770*/  UIADD3 UR4, UPT, UPT, -UR5, UR4, URZ ;  /* 0x0000000405047290 */ /* 0x000fe4000fffe1ff */
[----:B------:R-:W-:Y:S02]  /*2780*/  UIMAD UR31, UR7, UR18, UR31 ;  /* 0x00000012071f72a4 */ /* 0x000fe4000f8e021f */
[----:B------:R-:W-:-:S12]  /*2790*/  UIMAD UR37, UR4, UR10, UR37 ;  /* 0x0000000a042572a4 */ /* 0x000fd8000f8e0225 */
.L_x_41:
[----:B------:R-:W-:Y:S01]  /*27a0*/  VIADD R11, R11, 0x1 ;  /* 0x000000010b0b7836 */ /* 0x000fe20000000000 */
[----:B------:R-:W-:Y:S01]  /*27b0*/  PLOP3.LUT P1, PT, PT, PT, PT, 0x80, 0x8 ;  /* 0x000000000008781c */ /* 0x000fe20003f2f070 */
[----:B------:R-:W-:Y:S02]  /*27c0*/  UIADD3 UR16, UPT, UPT, UR37, UR62, URZ ;  /* 0x0000003e25107290 */ /* 0x000fe4000fffe0ff */
[----:B------:R-:W-:Y:S01]  /*27d0*/  UIADD3 UR20, UPT, UPT, UR31, UR59, URZ ;  /* 0x0000003b1f147290 */ /* 0x000fe2000fffe0ff */
[----:B------:R-:W-:-:S04]  /*27e0*/  ISETP.NE.AND P0, PT, R11, 0x2, PT ;  /* 0x000000020b00780c */ /* 0x000fc80003f05270 */
[----:B------:R-:W-:Y:S02]  /*27f0*/  SEL R3, RZ, 0x1, P0 ;  /* 0x00000001ff037807 */ /* 0x000fe40000000000 */
[----:B------:R-:W-:Y:S02]  /*2800*/  SEL R11, R11, RZ, P0 ;  /* 0x000000ff0b0b7207 */ /* 0x000fe40000000000 */
[----:B------:R-:W-:Y:S01]  /*2810*/  LOP3.LUT R10, R10, R3, RZ, 0x3c, !PT ;  /* 0x000000030a0a7212 */ /* 0x000fe200078e3cff */
[----:B------:R-:W-:Y:S06]  /*2820*/  BRA.U UP1, `(.L_x_42) ;  /* 0xfffffff101487547 */ /* 0x000fec000b83ffff */
[----:B------:R-:W-:Y:S01]  /*2830*/  UIADD3 UR13, UPT, UPT, UR13, 0x18, URZ ;  /* 0x000000180d0d7890 */ /* 0x000fe2000fffe0ff */
[----:B------:R-:W-:-:S03]  /*2840*/  SHF.L.U32 R3, R12, 0x1f, RZ ;  /* 0x0000001f0c037819 */ /* 0x000fc600000006ff */
[----:B------:R-:W-:-:S09]  /*2850*/  ULEA UR4, UR6, UR13, 0x3 ;  /* 0x0000000d06047291 */ /* 0x000fd2000f8e18ff */
[----:B------:R-:W2:Y:S02]  /*2860*/  SYNCS.PHASECHK.TRANS64.TRYWAIT P0, [UR4], R3 ;  /* 0x00000003ff0075a7 */ /* 0x000ea40008001104 */
[----:B--2---:R-:W-:Y:S05]  /*2870*/  @!P0 BRA `(.L_x_43) ;  /* 0x0000006400548947 */ /* 0x004fea0003800000 */
.L_x_128:
[----:B------:R-:W-:-:S04]  /*2880*/  UIADD3 UR4, UPT, UPT, UR6, 0x1, URZ ;  /* 0x0000000106047890 */ /* 0x000fc8000fffe0ff */
[----:B------:R-:W-:-:S04]  /*2890*/  UISETP.NE.AND UP0, UPT, UR4, 0x3, UPT ;  /* 0x000000030400788c */ /* 0x000fc8000bf05270 */
[----:B------:R-:W-:Y:S02]  /*28a0*/  USEL UR6, URZ, 0x1, UP0 ;  /* 0x00000001ff067887 */ /* 0x000fe40008000000 */
[----:B------:R-:W-:-:S04]  /*28b0*/  USEL UR4, UR4, URZ, UP0 ;  /* 0x000000ff04047287 */ /* 0x000fc80008000000 */
[----:B------:R-:W-:Y:S01]  /*28c0*/  ULEA UR5, UR4, UR13, 0x3 ;  /* 0x0000000d04057291 */ /* 0x000fe2000f8e18ff */
[----:B------:R-:W-:-:S04]  /*28d0*/  LOP3.LUT R12, R12, UR6, RZ, 0x3c, !PT ;  /* 0x000000060c0c7c12 */ /* 0x000fc8000f8e3cff */
[----:B-1----:R-:W-:-:S04]  /*28e0*/  SHF.L.U32 R3, R12, 0x1f, RZ ;  /* 0x0000001f0c037819 */ /* 0x002fc800000006ff */
[----:B------:R-:W1:Y:S02]  /*28f0*/  SYNCS.PHASECHK.TRANS64.TRYWAIT P0, [UR5], R3 ;  /* 0x00000003ff0075a7 */ /* 0x000e640008001105 */
[----:B-1----:R-:W-:Y:S05]  /*2900*/  @!P0 BRA `(.L_x_44) ;  /* 0x0000006400488947 */ /* 0x002fea0003800000 */
.L_x_130:
[----:B------:R-:W-:-:S04]  /*2910*/  UIADD3 UR4, UPT, UPT, UR4, 0x1, URZ ;  /* 0x0000000104047890 */ /* 0x000fc8000fffe0ff */
[----:B------:R-:W-:-:S04]  /*2920*/  UISETP.NE.AND UP0, UPT, UR4, 0x3, UPT ;  /* 0x000000030400788c */ /* 0x000fc8000bf05270 */
[----:B------:R-:W-:Y:S02]  /*2930*/  USEL UR5, URZ, 0x1, UP0 ;  /* 0x00000001ff057887 */ /* 0x000fe40008000000 */
[----:B------:R-:W-:-:S04]  /*2940*/  USEL UR4, UR4, URZ, UP0 ;  /* 0x000000ff04047287 */ /* 0x000fc80008000000 */
[----:B------:R-:W-:Y:S01]  /*2950*/  ULEA UR4, UR4, UR13, 0x3 ;  /* 0x0000000d04047291 */ /* 0x000fe2000f8e18ff */
[----:B-1----:R-:W-:-:S04]  /*2960*/  LOP3.LUT R3, R12, UR5, RZ, 0x3c, !PT ;  /* 0x000000050c037c12 */ /* 0x002fc8000f8e3cff */
[----:B------:R-:W-:Y:S01]  /*2970*/  SHF.L.U32 R3, R3, 0x1f, RZ ;  /* 0x0000001f03037819 */ /* 0x000fe200000006ff */
[----:B------:R-:W-:-:S07]  /*2980*/  IMAD.U32 R0, RZ, RZ, UR4 ;  /* 0x00000004ff007e24 */ /* 0x000fce000f8e00ff */
.L_x_45:
[----:B-1----:R1:W2:Y:S02]  /*2990*/  SYNCS.PHASECHK.TRANS64.TRYWAIT P0, [R0+URZ], R3 ;  /* 0x00000003000075a7 */ /* 0x0022a400080011ff */
[----:B--2---:R-:W-:Y:S05]  /*29a0*/  @!P0 NANOSLEEP.SYNCS 0x989680 ;  /* 0x009896800000895d */ /* 0x004fea0003900000 */
[----:B------:R-:W2:Y:S02]  /*29b0*/  @!P0 SYNCS.PHASECHK.TRANS64 P0, [R0+URZ], R3 ;  /* 0x00000003000085a7 */ /* 0x000ea400080010ff */
[----:B--2---:R-:W-:Y:S05]  /*29c0*/  @P0 EXIT ;  /* 0x000000000000094d */ /* 0x004fea0003800000 */
[----:B------:R-:W-:Y:S05]  /*29d0*/  BRA `(.L_x_45) ;  /* 0xfffffffc00ec7947 */ /* 0x000fea000383ffff */
.L_x_22:
[----:B------:R-:W-:-:S04]  /*29e0*/  UISETP.NE.AND UP0, UPT, UR48, URZ, UPT ;  /* 0x000000ff3000728c */ /* 0x000fc8000bf05270 */
[----:B------:R-:W-:-:S09]  /*29f0*/  UISETP.NE.OR UP0, UPT, UR13, 0x1, UP0 ;  /* 0x000000010d00788c */ /* 0x000fd20008705670 */
[----:B------:R-:W-:Y:S05]  /*2a00*/  BRA.U UP0, `(.L_x_46) ;  /* 0x0000000500487547 */ /* 0x000fea000b800000 */
[----:B------:R-:W-:Y:S01]  /*2a10*/  ISETP.GE.U32.AND P2, PT, R0, 0x4, PT ;  /* 0x000000040000780c */ /* 0x000fe20003f46070 */
[----:B------:R-:W-:Y:S01]  /*2a20*/  IMAD.MOV.U32 R12, RZ, RZ, 0x1 ;  /* 0x00000001ff0c7424 */ /* 0x000fe200078e00ff */
[----:B------:R-:W-:Y:S02]  /*2a30*/  CS2R R10, SRZ ;  /* 0x00000000000a7805 */ /* 0x000fe4000001ff00 */
[----:B------:R-:W-:Y:S01]  /*2a40*/  CS2R R8, SRZ ;  /* 0x0000000000087805 */ /* 0x000fe2000001ff00 */
[----:B------:R-:W-:Y:S01]  /*2a50*/  UMOV UR4, 0x400 ;  /* 0x0000040000047882 */ /* 0x000fe20000000000 */
[----:B------:R-:W-:Y:S01]  /*2a60*/  UMOV UR5, URZ ;  /* 0x000000ff00057c82 */ /* 0x000fe20008000000 */
[----:B------:R-:W-:-:S12]  /*2a70*/  ULEA UR6, UR48, UR4, 0x18 ;  /* 0x0000000430067291 */ /* 0x000fd8000f8ec0ff */
.L_x_50:
[----:B------:R-:W-:Y:S02]  /*2a80*/  LEA R2, R8, UR6, 0x3 ;  /* 0x0000000608027c11 */ /* 0x000fe4000f8e18ff */
[----:B------:R-:W-:-:S03]  /*2a90*/  SHF.L.U32 R5, R9, 0x1f, RZ ;  /* 0x0000001f09057819 */ /* 0x000fc600000006ff */
[----:B------:R-:W-:Y:S01]  /*2aa0*/  VIADD R4, R2, 0xd0 ;  /* 0x000000d002047836 */ /* 0x000fe20000000000 */
[----:B------:R-:W1:Y:S02]  /*2ab0*/  SYNCS.PHASECHK.TRANS64.TRYWAIT P0, [R2+URZ+0xc0], R5 ;  /* 0x0000c005020075a7 */ /* 0x000e6400080011ff */
[----:B-1----:R-:W-:Y:S05]  /*2ac0*/  @!P0 BRA `(.L_x_47) ;  /* 0x0000006000f08947 */ /* 0x002fea0003800000 */
.L_x_131:
[----:B------:R-:W-:Y:S01]  /*2ad0*/  ULEA UR4, UR5, UR6, 0x3 ;  /* 0x0000000605047291 */ /* 0x000fe2000f8e18ff */
[----:B------:R-:W-:Y:S02]  /*2ae0*/  PRMT R4, RZ, 0x654, R4 ;  /* 0x00000654ff047816 */ /* 0x000fe40000000004 */
[----:B-1----:R-:W-:Y:S01]  /*2af0*/  SHF.L.U32 R5, R12, 0x1f, RZ ;  /* 0x0000001f0c057819 */ /* 0x002fe200000006ff */
[----:B------:R-:W-:Y:S01]  /*2b00*/  UIADD3 UR7, UPT, UPT, UR4, 0x60, URZ ;  /* 0x0000006004077890 */ /* 0x000fe2000fffe0ff */
[----:B------:R1:W-:Y:S05]  /*2b10*/  SYNCS.ARRIVE.TRANS64.RED.A1T0 RZ, [R4+URZ], RZ ;  /* 0x000000ff04ff79a7 */ /* 0x0003ea00081004ff */
[----:B------:R-:W-:Y:S01]  /*2b20*/  IMAD.U32 R7, RZ, RZ, UR7 ;  /* 0x00000007ff077e24 */ /* 0x000fe2000f8e00ff */
[----:B------:R-:W2:Y:S04]  /*2b30*/  SYNCS.PHASECHK.TRANS64.TRYWAIT P0, [UR4+0x70], R5 ;  /* 0x00007005ff0075a7 */ /* 0x000ea80008001104 */
[----:B------:R-:W-:Y:S01]  /*2b40*/  PRMT R6, R0, 0x654, R7 ;  /* 0x0000065400067816 */ /* 0x000fe20000000007 */
[----:B-1----:R-:W-:Y:S01]  /*2b50*/  @!P2 IMAD.MOV.U32 R4, RZ, RZ, 0x10 ;  /* 0x00000010ff04a424 */ /* 0x002fe200078e00ff */
[----:B--2---:R-:W-:Y:S06]  /*2b60*/  @!P0 BRA `(.L_x_48) ;  /* 0x0000006000dc8947 */ /* 0x004fec0003800000 */
.L_x_133:
[----:B------:R-:W-:Y:S01]  /*2b70*/  ULEA UR8, UR5, UR6, 0x4 ;  /* 0x0000000605087291 */ /* 0x000fe2000f8e20ff */
[----:B------:R-:W-:Y:S01]  /*2b80*/  SEL R3, R6, R3, !P2 ;  /* 0x0000000306037207 */ /* 0x000fe20005000000 */
[----:B------:R-:W-:Y:S01]  /*2b90*/  UIADD3 UR9, UPT, UPT, UR4, 0x60, URZ ;  /* 0x0000006004097890 */ /* 0x000fe2000fffe0ff */
[----:B-1----:R-:W-:Y:S01]  /*2ba0*/  LEA R2, R11, UR6, 0x3 ;  /* 0x000000060b027c11 */ /* 0x002fe2000f8e18ff */
[----:B------:R-:W-:Y:S01]  /*2bb0*/  UIADD3 UR8, UPT, UPT, UR8, 0xf0, URZ ;  /* 0x000000f008087890 */ /* 0x000fe2000fffe0ff */
[----:B------:R-:W-:Y:S01]  /*2bc0*/  SHF.L.U32 R5, R10, 0x1f, RZ ;  /* 0x0000001f0a057819 */ /* 0x000fe200000006ff */
[----:B------:R1:W-:Y:S01]  /*2bd0*/  @!P2 SYNCS.ARRIVE.TRANS64.RED RZ, [R3+URZ], R4 ;  /* 0x0000000403ffa9a7 */ /* 0x0003e200080004ff */
[----:B------:R-:W-:Y:S01]  /*2be0*/  UIADD3 UR4, UPT, UPT, UR5, 0x1, URZ ;  /* 0x0000000105047890 */ /* 0x000fe2000fffe0ff */
[----:B------:R-:W-:-:S03]  /*2bf0*/  VIADD R8, R8, 0x1 ;  /* 0x0000000108087836 */ /* 0x000fc60000000000 */
[----:B------:R-:W-:Y:S02]  /*2c00*/  UISETP.NE.AND UP0, UPT, UR4, 0x2, UPT ;  /* 0x000000020400788c */ /* 0x000fe4000bf05270 */
[----:B------:R-:W-:Y:S06]  /*2c10*/  UGETNEXTWORKID.BROADCAST [UR8], [UR9] ;  /* 0x00000000080073ca */ /* 0x000fec0008000100 */
[----:B------:R-:W-:Y:S01]  /*2c20*/  USEL UR7, URZ, 0x1, UP0 ;  /* 0x00000001ff077887 */ /* 0x000fe20008000000 */
[----:B------:R-:W-:Y:S01]  /*2c30*/  ISETP.NE.AND P0, PT, R8, 0x2, PT ;  /* 0x000000020800780c */ /* 0x000fe20003f05270 */
[----:B------:R-:W-:Y:S01]  /*2c40*/  USEL UR5, UR4, URZ, UP0 ;  /* 0x000000ff04057287 */ /* 0x000fe20008000000 */
[----:B------:R-:W2:Y:S03]  /*2c50*/  SYNCS.PHASECHK.TRANS64.TRYWAIT P1, [R2+URZ+0x60], R5 ;  /* 0x00006005020075a7 */ /* 0x000ea600080211ff */
[----:B------:R-:W-:Y:S01]  /*2c60*/  LOP3.LUT R12, R12, UR7, RZ, 0x3c, !PT ;  /* 0x000000070c0c7c12 */ /* 0x000fe2000f8e3cff */
[----:B-12---:R-:W-:Y:S07]  /*2c70*/  @!P1 BRA `(.L_x_49) ;  /* 0x0000006000b09947 */ /* 0x006fee0003800000 */
.L_x_134:
[C---:B------:R-:W-:Y:S01]  /*2c80*/  LEA R4, R11.reuse, UR6, 0x4 ;  /* 0x000000060b047c11 */ /* 0x040fe2000f8e20ff */
[----:B-1----:R-:W-:Y:S01]  /*2c90*/  VIADD R2, R2, 0x70 ;  /* 0x0000007002027836 */ /* 0x002fe20000000000 */
[----:B------:R-:W-:Y:S01]  /*2ca0*/  SEL R8, R8, RZ, P0 ;  /* 0x000000ff08087207 */ /* 0x000fe20000000000 */
[----:B------:R-:W-:-:S03]  /*2cb0*/  VIADD R11, R11, 0x1 ;  /* 0x000000010b0b7836 */ /* 0x000fc60000000000 */
[----:B------:R-:W1:Y:S01]  /*2cc0*/  LDS.128 R4, [R4+0xf0] ;  /* 0x0000f00004047984 */ /* 0x000e620000000c00 */
[----:B------:R-:W-:Y:S02]  /*2cd0*/  PRMT R2, RZ, 0x654, R2 ;  /* 0x00000654ff027816 */ /* 0x000fe40000000002 */
[C---:B------:R-:W-:Y:S01]  /*2ce0*/  ISETP.NE.AND P1, PT, R11.reuse, 0x2, PT ;  /* 0x000000020b00780c */ /* 0x040fe20003f25270 */
[----:B------:R-:W-:Y:S01]  /*2cf0*/  @!PT LDS RZ, [RZ] ;  /* 0x00000000fffff984 */ /* 0x000fe20000000800 */
[----:B------:R-:W-:Y:S01]  /*2d00*/  @!PT LDS RZ, [RZ] ;  /* 0x00000000fffff984 */ /* 0x000fe20000000800 */
[----:B------:R-:W-:Y:S01]  /*2d10*/  @!PT LDS RZ, [RZ] ;  /* 0x00000000fffff984 */ /* 0x000fe20000000800 */
[----:B------:R-:W-:Y:S01]  /*2d20*/  @!PT LDS RZ, [RZ] ;  /* 0x00000000fffff984 */ /* 0x000fe20000000800 */
[----:B------:R2:W-:Y:S06]  /*2d30*/  MEMBAR.ALL.CTA ;  /* 0x0000000000007992 */ /* 0x0005ec0000008000 */
[----:B--2---:R-:W2:Y:S01]  /*2d40*/  FENCE.VIEW.ASYNC.S ;  /* 0x00000000000073c6 */ /* 0x004ea20000000000 */
[----:B------:R-:W-:Y:S01]  /*2d50*/  SEL R11, R11, RZ, P1 ;  /* 0x000000ff0b0b7207 */ /* 0x000fe20000800000 */
[----:B--2---:R2:W-:Y:S01]  /*2d60*/  SYNCS.ARRIVE.TRANS64.RED.A1T0 RZ, [R2+URZ], RZ ;  /* 0x000000ff02ff79a7 */ /* 0x0045e200081004ff */
[----:B-1----:R-:W-:-:S02]  /*2d70*/  LOP3.LUT P3, RZ, R6, 0x1, RZ, 0xc0, !PT ;  /* 0x0000000106ff7812 */ /* 0x002fc4000786c0ff */
[----:B------:R-:W-:-:S04]  /*2d80*/  SEL R5, RZ, 0x1, P1 ;  /* 0x00000001ff057807 */ /* 0x000fc80000800000 */
[----:B------:R-:W-:Y:S02]  /*2d90*/  LOP3.LUT R10, R10, R5, RZ, 0x3c, !PT ;  /* 0x000000050a0a7212 */ /* 0x000fe400078e3cff */
[----:B--2---:R-:W-:-:S04]  /*2da0*/  SEL R2, RZ, 0x1, P0 ;  /* 0x00000001ff027807 */ /* 0x004fc80000000000 */
[----:B------:R-:W-:Y:S01]  /*2db0*/  LOP3.LUT R9, R9, R2, RZ, 0x3c, !PT ;  /* 0x0000000209097212 */ /* 0x000fe200078e3cff */
[----:B------:R-:W-:Y:S06]  /*2dc0*/  @P3 BRA `(.L_x_50) ;  /* 0xfffffffc002c3947 */ /* 0x000fec000383ffff */
[----:B------:R-:W-:Y:S01]  /*2dd0*/  ULEA UR4, UR5, UR6, 0x3 ;  /* 0x0000000605047291 */ /* 0x000fe2000f8e18ff */
[----:B------:R-:W-:-:S08]  /*2de0*/  SHF.L.U32 R3, R12, 0x1f, RZ ;  /* 0x0000001f0c037819 */ /* 0x000fd000000006ff */
[----:B------:R-:W1:Y:S02]  /*2df0*/  SYNCS.PHASECHK.TRANS64 P0, [UR4+0x70], R3 ;  /* 0x00007003ff0075a7 */ /* 0x000e640008001004 */
[----:B-1----:R-:W-:Y:S05]  /*2e00*/  @P0 BRA `(.L_x_51) ;  /* 0x0000000000080947 */ /* 0x002fea0003800000 */
[----:B------:R-:W1:Y:S02]  /*2e10*/  SYNCS.PHASECHK.TRANS64.TRYWAIT P0, [UR4+0x70], R3 ;  /* 0x00007003ff0075a7 */ /* 0x000e640008001104 */
[----:B-1----:R-:W-:Y:S05]  /*2e20*/  @!P0 BRA `(.L_x_52) ;  /* 0x0000006000588947 */ /* 0x002fea0003800000 */
.L_x_51:
[----:B------:R-:W-:-:S04]  /*2e30*/  UIADD3 UR7, UPT, UPT, UR5, 0x1, URZ ;  /* 0x0000000105077890 */ /* 0x000fc8000fffe0ff */
[----:B------:R-:W-:-:S04]  /*2e40*/  UISETP.NE.AND UP0, UPT, UR7, 0x2, UPT ;  /* 0x000000020700788c */ /* 0x000fc8000bf05270 */
[----:B------:R-:W-:Y:S02]  /*2e50*/  USEL UR8, URZ, 0x1, UP0 ;  /* 0x00000001ff087887 */ /* 0x000fe40008000000 */
[----:B------:R-:W-:-:S04]  /*2e60*/  USEL UR7, UR7, URZ, UP0 ;  /* 0x000000ff07077287 */ /* 0x000fc80008000000 */
[----:B------:R-:W-:Y:S01]  /*2e70*/  ULEA UR7, UR7, UR6, 0x3 ;  /* 0x0000000607077291 */ /* 0x000fe2000f8e18ff */
[----:B-1----:R-:W-:-:S04]  /*2e80*/  LOP3.LUT R3, R12, UR8, RZ, 0x3c, !PT ;  /* 0x000000080c037c12 */ /* 0x002fc8000f8e3cff */
[----:B------:R-:W-:-:S04]  /*2e90*/  SHF.L.U32 R0, R3, 0x1f, RZ ;  /* 0x0000001f03007819 */ /* 0x000fc800000006ff */
[----:B------:R-:W1:Y:S02]  /*2ea0*/  SYNCS.PHASECHK.TRANS64 P0, [UR7+0x70], R0 ;  /* 0x00007000ff0075a7 */ /* 0x000e640008001007 */
[----:B-1----:R-:W-:Y:S05]  /*2eb0*/  @P0 EXIT ;  /* 0x000000000000094d */ /* 0x002fea0003800000 */
[----:B------:R-:W-:Y:S02]  /*2ec0*/  SHF.L.U32 R3, R3, 0x1f, RZ ;  /* 0x0000001f03037819 */ /* 0x000fe400000006ff */
[----:B------:R-:W-:-:S07]  /*2ed0*/  MOV R0, UR7 ;  /* 0x0000000700007c02 */ /* 0x000fce0008000f00 */
.L_x_53:
[----:B-1----:R1:W2:Y:S02]  /*2ee0*/  SYNCS.PHASECHK.TRANS64.TRYWAIT P0, [R0+URZ+0x70], R3 ;  /* 0x00007003000075a7 */ /* 0x0022a400080011ff */
[----:B--2---:R-:W-:Y:S05]  /*2ef0*/  @!P0 NANOSLEEP.SYNCS 0x989680 ;  /* 0x009896800000895d */ /* 0x004fea0003900000 */
[----:B------:R-:W2:Y:S02]  /*2f00*/  @!P0 SYNCS.PHASECHK.TRANS64 P0, [R0+URZ+0x70], R3 ;  /* 0x00007003000085a7 */ /* 0x000ea400080010ff */
[----:B--2---:R-:W-:Y:S05]  /*2f10*/  @P0 EXIT ;  /* 0x000000000000094d */ /* 0x004fea0003800000 */
[----:B------:R-:W-:Y:S05]  /*2f20*/  BRA `(.L_x_53) ;  /* 0xfffffffc00ec7947 */ /* 0x000fea000383ffff */
.L_x_46:
[----:B------:R-:W-:Y:S05]  /*2f30*/  BRA.U UP4, `(.L_x_54) ;  /* 0x0000001104847547 */ /* 0x000fea000b800000 */
[----:B------:R-:W-:Y:S01]  /*2f40*/  UMOV UR4, 0x40 ;  /* 0x0000004000047882 */ /* 0x000fe20000000000 */
[----:B------:R-:W-:Y:S01]  /*2f50*/  NOP ;  /* 0x0000000000007918 */ /* 0x000fe20000000000 */
[----:B------:R-:W-:Y:S01]  /*2f60*/  ULEA UR5, UR48, UR4, 0x18 ;  /* 0x0000000430057291 */ /* 0x000fe2000f8ec0ff */
[----:B------:R-:W-:Y:S02]  /*2f70*/  UMOV UR6, 0x400 ;  /* 0x0000040000067882 */ /* 0x000fe40000000000 */
[----:B------:R-:W-:-:S06]  /*2f80*/  ULEA UR6, UR48, UR6, 0x18 ;  /* 0x0000000630067291 */ /* 0x000fcc000f8ec0ff */
[----:B------:R-:W1:Y:S02]  /*2f90*/  LDS.U8 R0, [UR5+0x1c] ;  /* 0x00001c05ff007984 */ /* 0x000e640008000000 */
[----:B-1----:R-:W-:-:S13]  /*2fa0*/  ISETP.NE.AND P0, PT, R0, RZ, PT ;  /* 0x000000ff0000720c */ /* 0x002fda0003f05270 */
[----:B------:R-:W-:Y:S05]  /*2fb0*/  @P0 BRA `(.L_x_55) ;  /* 0x0000000400080947 */ /* 0x000fea0003800000 */
[----:B------:R-:W-:Y:S02]  /*2fc0*/  UISETP.NE.U32.AND UP1, UPT, UR29, 0x1, UPT ;  /* 0x000000011d00788c */ /* 0x000fe4000bf25070 */
[----:B------:R-:W-:-:S07]  /*2fd0*/  UIADD3 UR7, UPT, UPT, UR5, 0x8, URZ ;  /* 0x0000000805077890 */ /* 0x000fce000fffe0ff */
[----:B------:R-:W-:Y:S05]  /*2fe0*/  BRA.U !UP1, `(.L_x_56) ;  /* 0x00000001099c7547 */ /* 0x000fea000b800000 */
[----:B------:R-:W-:Y:S01]  /*2ff0*/  ELECT P0, URZ, PT ;  /* 0x0000000000ff782f */ /* 0x000fe20003800000 */
[----:B------:R-:W-:-:S12]  /*3000*/  BSSY B0, `(.L_x_56) ;  /* 0x0000025000007945 */ /* 0x000fd80003800000 */
[----:B------:R-:W-:Y:S05]  /*3010*/  @!P0 BRA `(.L_x_57) ;  /* 0x00000000008c8947 */ /* 0x000fea0003800000 */
[----:B------:R-:W-:-:S05]  /*3020*/  UMOV UR4, 0x10 ;  /* 0x0000001000047882 */ /* 0x000fca0000000000 */
[----:B------:R-:W-:Y:S04]  /*3030*/  DEPBAR.LE SB1, 0x36 ;  /* 0x00009d800000791a */ /* 0x000fe80000000000 */
[----:B------:R-:W1:Y:S02]  /*3040*/  UTCATOMSWS.2CTA.FIND_AND_SET.ALIGN UP0, UR4, UR4 ;  /* 0x00000004000475e3 */ /* 0x000e640008200800 */
[----:B-1----:R-:W-:Y:S01]  /*3050*/  MOV R11, UR4 ;  /* 0x00000004000b7c02 */ /* 0x002fe20008000f00 */
[----:B------:R-:W-:Y:S06]  /*3060*/  BRA.U UP0, `(.L_x_58) ;  /* 0x0000000100187547 */ /* 0x000fec000b800000 */
.L_x_59:
[----:B------:R-:W-:Y:S05]  /*3070*/  NANOSLEEP 0x64 ;  /* 0x000000640000795d */ /* 0x000fea0003800000 */
[----:B------:R-:W-:-:S05]  /*3080*/  UMOV UR4, 0x10 ;  /* 0x0000001000047882 */ /* 0x000fca0000000000 */
[----:B------:R-:W-:Y:S04]  /*3090*/  DEPBAR.LE SB1, 0x36 ;  /* 0x00009d800000791a */ /* 0x000fe80000000000 */
[----:B------:R-:W1:Y:S02]  /*30a0*/  UTCATOMSWS.2CTA.FIND_AND_SET.ALIGN UP0, UR4, UR4 ;  /* 0x00000004000475e3 */ /* 0x000e640008200800 */
[----:B-1----:R-:W-:Y:S01]  /*30b0*/  MOV R11, UR4 ;  /* 0x00000004000b7c02 */ /* 0x002fe20008000f00 */
[----:B------:R-:W-:Y:S05]  /*30c0*/  BRA.U !UP0, `(.L_x_59) ;  /* 0xfffffffd08e87547 */ /* 0x000fea000b83ffff */
.L_x_58:
[----:B------:R-:W1:Y:S01]  /*30d0*/  LDS R7, [UR5+0x10] ;  /* 0x00001005ff077984 */ /* 0x000e620008000800 */
[----:B------:R-:W-:Y:S01]  /*30e0*/  IMAD.U32 R5, RZ, RZ, UR6 ;  /* 0x00000006ff057e24 */ /* 0x000fe2000f8e00ff */
[----:B------:R-:W-:-:S03]  /*30f0*/  MOV R4, UR30 ;  /* 0x0000001e00047c02 */ /* 0x000fc60008000f00 */
[----:B------:R-:W-:Y:S01]  /*3100*/  VIADD R5, R5, 0x110 ;  /* 0x0000011005057836 */ /* 0x000fe20000000000 */
[----:B-1----:R-:W-:-:S04]  /*3110*/  SHF.L.U32 R7, R7, 0x1f, RZ ;  /* 0x0000001f07077819 */ /* 0x002fc800000006ff */
[----:B------:R-:W1:Y:S02]  /*3120*/  SYNCS.PHASECHK.TRANS64.TRYWAIT P0, [UR5+0x8], R7 ;  /* 0x00000807ff0075a7 */ /* 0x000e640008001105 */
[----:B-1----:R-:W-:Y:S05]  /*3130*/  @P0 BRA `(.L_x_60) ;  /* 0x0000000000080947 */ /* 0x002fea0003800000 */
[----:B------:R-:W1:Y:S02]  /*3140*/  SYNCS.PHASECHK.TRANS64.TRYWAIT P0, [UR5+0x8], R7 ;  /* 0x00000807ff0075a7 */ /* 0x000e640008001105 */
[----:B-1----:R-:W-:Y:S05]  /*3150*/  @!P0 BRA `(.L_x_61) ;  /* 0x0000005c00a48947 */ /* 0x002fea0003800000 */
.L_x_60:
[----:B-1----:R-:W-:Y:S01]  /*3160*/  HFMA2 R0, -RZ, RZ, 0, 5.9604644775390625e-08 ;  /* 0x00000001ff007431 */ /* 0x002fe200000001ff */
[----:B------:R-:W-:Y:S01]  /*3170*/  UPRMT UR4, UR30, 0x654, UR7 ;  /* 0x000006541e047896 */ /* 0x000fe20008000007 */
[----:B------:R-:W-:Y:S01]  /*3180*/  IMAD.MOV.U32 R8, RZ, RZ, 0xffff ;  /* 0x0000ffffff087424 */ /* 0x000fe200078e00ff */
[----:B------:R-:W-:Y:S01]  /*3190*/  PRMT R4, R4, 0x654, R5 ;  /* 0x0000065404047816 */ /* 0x000fe20000000005 */
[----:B------:R-:W-:Y:S02]  /*31a0*/  IMAD.MOV.U32 R6, RZ, RZ, 0x4 ;  /* 0x00000004ff067424 */ /* 0x000fe400078e00ff */
[----:B------:R-:W-:Y:S01]  /*31b0*/  IMAD.SHL.U32 R9, R11, 0x20, RZ ;  /* 0x000000200b097824 */ /* 0x000fe200078e00ff */
[----:B------:R-:W-:Y:S02]  /*31c0*/  MOV R5, UR4 ;  /* 0x0000000400057c02 */ /* 0x000fe40008000f00 */
[-C--:B------:R-:W-:Y:S01]  /*31d0*/  SHF.L.U32 R8, R8, R11.reuse, RZ ;  /* 0x0000000b08087219 */ /* 0x080fe200000006ff */
[----:B------:R1:W-:Y:S01]  /*31e0*/  SYNCS.ARRIVE.TRANS64.RED RZ, [UR4], R6 ;  /* 0x00000006ffff79a7 */ /* 0x0003e20008000404 */
[----:B------:R-:W-:Y:S01]  /*31f0*/  SHF.L.U32 R7, R0, R11, RZ ;  /* 0x0000000b00077219 */ /* 0x000fe200000006ff */
[----:B------:R1:W-:Y:S04]  /*3200*/  STS [UR6+0x110], R9 ;  /* 0x00011009ff007988 */ /* 0x0003e80008000806 */
[----:B------:R1:W-:Y:S04]  /*3210*/  STAS [R4.64], R11 ;  /* 0x0000000b04007dbd */ /* 0x0003e8000c0008ff */
[----:B------:R1:W-:Y:S04]  /*3220*/  ATOMS.OR RZ, [UR5+0x14], R8 ;  /* 0x00001408ffff798c */ /* 0x0003e8000b000005 */
[----:B------:R1:W-:Y:S04]  /*3230*/  ATOMS.OR RZ, [UR5+0x18], R7 ;  /* 0x00001807ffff798c */ /* 0x0003e8000b000005 */
[----:B------:R1:W-:Y:S02]  /*3240*/  ATOMS.XOR RZ, [UR5+0x10], R0 ;  /* 0x00001000ffff798c */ /* 0x0003e4000b800005 */
.L_x_57:
[----:B------:R-:W-:Y:S05]  /*3250*/  BSYNC B0 ;  /* 0x0000000000007941 */ /* 0x000fea0003800000 */
.L_x_56:
[----:B------:R-:W-:Y:S05]  /*3260*/  BRA.U UP1, `(.L_x_62) ;  /* 0x00000001016c7547 */ /* 0x000fea000b800000 */
[----:B------:R-:W-:-:S03]  /*3270*/  UMOV UR4, 0xffffffff ;  /* 0xffffffff00047882 */ /* 0x000fc60000000000 */
[----:B------:R-:W-:Y:S05]  /*3280*/  BRA.DIV UR4, `(.L_x_63) ;  /* 0x0000005e04707947 */ /* 0x000fea000b800000 */
[----:B------:R-:W-:-:S13]  /*3290*/  ELECT P0, URZ, PT ;  /* 0x0000000000ff782f */ /* 0x000fda0003800000 */
.L_x_138:
[----:B------:R-:W-:Y:S05]  /*32a0*/  @!P0 BRA `(.L_x_62) ;  /* 0x00000000005c8947 */ /* 0x000fea0003800000 */
[----:B-1----:R-:W1:Y:S02]  /*32b0*/  LDS R5, [UR5+0x10] ;  /* 0x00001005ff057984 */ /* 0x002e640008000800 */
[----:B-1----:R-:W-:-:S04]  /*32c0*/  SHF.L.U32 R5, R5, 0x1f, RZ ;  /* 0x0000001f05057819 */ /* 0x002fc800000006ff */
[----:B------:R-:W1:Y:S02]  /*32d0*/  SYNCS.PHASECHK.TRANS64.TRYWAIT P0, [UR5+0x8], R5 ;  /* 0x00000805ff0075a7 */ /* 0x000e640008001105 */
[----:B-1----:R-:W-:Y:S05]  /*32e0*/  @P0 BRA `(.L_x_64) ;  /* 0x0000000000080947 */ /* 0x002fea0003800000 */
[----:B------:R-:W1:Y:S02]  /*32f0*/  SYNCS.PHASECHK.TRANS64.TRYWAIT P0, [UR5+0x8], R5 ;  /* 0x00000805ff0075a7 */ /* 0x000e640008001105 */
[----:B-1----:R-:W-:Y:S05]  /*3300*/  @!P0 BRA `(.L_x_65) ;  /* 0x0000005c00748947 */ /* 0x002fea0003800000 */
.L_x_64:
[----:B------:R-:W2:Y:S01]  /*3310*/  LDS R7, [UR6+0x110] ;  /* 0x00011006ff077984 */ /* 0x000ea20008000800 */
[----:B-1----:R-:W-:Y:S02]  /*3320*/  HFMA2 R0, -RZ, RZ, 0, 5.9604644775390625e-08 ;  /* 0x00000001ff007431 */ /* 0x002fe400000001ff */
[----:B------:R-:W-:Y:S01]  /*3330*/  IMAD.MOV.U32 R4, RZ, RZ, 0xffff ;  /* 0x0000ffffff047424 */ /* 0x000fe200078e00ff */
[----:B------:R-:W-:Y:S01]  /*3340*/  UPRMT UR4, UR30, 0x654, UR7 ;  /* 0x000006541e047896 */ /* 0x000fe20008000007 */
[----:B--2---:R-:W-:-:S03]  /*3350*/  IMAD.SHL.U32 R5, R7, 0x20, RZ ;  /* 0x0000002007057824 */ /* 0x004fc600078e00ff */
[-C--:B------:R-:W-:Y:S02]  /*3360*/  SHF.L.U32 R4, R4, R7.reuse, RZ ;  /* 0x0000000704047219 */ /* 0x080fe400000006ff */
[----:B------:R-:W-:Y:S01]  /*3370*/  SHF.L.U32 R7, R0, R7, RZ ;  /* 0x0000000700077219 */ /* 0x000fe200000006ff */
[----:B------:R2:W-:Y:S04]  /*3380*/  STS [UR6+0x110], R5 ;  /* 0x00011005ff007988 */ /* 0x0005e80008000806 */
[----:B------:R2:W-:Y:S04]  /*3390*/  ATOMS.OR RZ, [UR5+0x14], R4 ;  /* 0x00001404ffff798c */ /* 0x0005e8000b000005 */
[----:B------:R2:W-:Y:S01]  /*33a0*/  ATOMS.OR RZ, [UR5+0x18], R7 ;  /* 0x00001807ffff798c */ /* 0x0005e2000b000005 */
[----:B------:R-:W-:Y:S03]  /*33b0*/  SYNCS.ARRIVE.TRANS64.RED.A1T0 RZ, [UR4], RZ ;  /* 0x000000ffffff79a7 */ /* 0x000fe60008100404 */
[----:B------:R2:W-:Y:S01]  /*33c0*/  ATOMS.XOR RZ, [UR5+0x10], R0 ;  /* 0x00001000ffff798c */ /* 0x0005e2000b800005 */
[----:B------:R-:W-:Y:S05]  /*33d0*/  BRA `(.L_x_62) ;  /* 0x0000000000107947 */ /* 0x000fea0003800000 */
.L_x_55:
[----:B------:R-:W-:Y:S02]  /*33e0*/  MOV R0, 0xffffffff ;  /* 0xffffffff00007802 */ /* 0x000fe40000000f00 */
[----:B------:R-:W-:-:S03]  /*33f0*/  MOV R4, 0x3420 ;  /* 0x0000342000047802 */ /* 0x000fc60000000f00 */
[----:B------:R1:W-:Y:S04]  /*3400*/  STS [UR6+0x110], R0 ;  /* 0x00011000ff007988 */ /* 0x0003e80008000806 */
[----:B-1---5:R-:W-:Y:S05]  /*3410*/  CALL.REL.NOINC `($__internal_1_$__cuda_sm10x_tcgen05_guardrail_trap_phase_invalid_during_alloc) ;  /* 0x0000006000bc7944 */ /* 0x022fea0003c00000 */
.L_x_62:
[----:B------:R-:W-:Y:S05]  /*3420*/  WARPSYNC.ALL ;  /* 0x0000000000007948 */ /* 0x000fea0003800000 */
[----:B------:R-:W3:Y:S01]  /*3430*/  S2UR UR4, SR_CgaCtaId ;  /* 0x00000000000479c3 */ /* 0x000ee20000008800 */
[----:B------:R-:W-:Y:S01]  /*3440*/  UMOV UR13, 0x400 ;  /* 0x00000400000d7882 */ /* 0x000fe20000000000 */
[----:B------:R-:W-:-:S06]  /*3450*/  NOP ;  /* 0x0000000000007918 */ /* 0x000fcc0000000000 */
[----:B------:R-:W-:Y:S06]  /*3460*/  BAR.ARV 0x6, 0xa0 ;  /* 0x0182800000007b1d */ /* 0x000fec0000002000 */
[----:B------:R-:W4:Y:S01]  /*3470*/  LDCU UR6, c[0x0][0x38c] ;  /* 0x00007180ff0677ac */ /* 0x000f220008000800 */
[----:B------:R-:W-:Y:S01]  /*3480*/  LOP3.LUT R3, R3, 0xffff, RZ, 0xc0, !PT ;  /* 0x0000ffff03037812 */ /* 0x000fe200078ec0ff */
[----:B-1----:R-:W-:Y:S01]  /*3490*/  IMAD.MOV.U32 R9, RZ, RZ, 0x1 ;  /* 0x00000001ff097424 */ /* 0x002fe200078e00ff */
[----:B------:R-:W-:Y:S01]  /*34a0*/  LOP3.LUT R2, R2, 0xffff, RZ, 0xc0, !PT ;  /* 0x0000ffff02027812 */ /* 0x000fe200078ec0ff */
[----:B------:R-:W-:Y:S01]  /*34b0*/  IMAD.MOV.U32 R8, RZ, RZ, RZ ;  /* 0x000000ffff087224 */ /* 0x000fe200078e00ff */
[----:B------:R-:W-:Y:S01]  /*34c0*/  R2UR UR16, R3 ;  /* 0x00000000031072ca */ /* 0x000fe200000e0000 */
[----:B------:R-:W-:Y:S01]  /*34d0*/  UMOV UR20, URZ ;  /* 0x000000ff00147c82 */ /* 0x000fe20008000000 */
[----:B------:R-:W-:-:S02]  /*34e0*/  R2UR UR24, R2 ;  /* 0x00000000021872ca */ /* 0x000fc400000e0000 */
[----:B------:R-:W-:Y:S01]  /*34f0*/  CS2R R2, SRZ ;  /* 0x0000000000027805 */ /* 0x000fe2000001ff00 */
[----:B------:R-:W-:Y:S01]  /*3500*/  UMOV UR10, URZ ;  /* 0x000000ff000a7c82 */ /* 0x000fe20008000000 */
[----:B---3--:R-:W-:Y:S02]  /*3510*/  ULEA UR13, UR4, UR13, 0x18 ;  /* 0x0000000d040d7291 */ /* 0x008fe4000f8ec0ff */
[----:B------:R-:W-:Y:S02]  /*3520*/  UISETP.NE.AND UP3, UPT, UR29, URZ, UPT ;  /* 0x000000ff1d00728c */ /* 0x000fe4000bf65270 */
[----:B------:R-:W-:Y:S02]  /*3530*/  UIADD3 UR5, UPT, UPT, UR13, 0x8400, URZ ;  /* 0x000084000d057890 */ /* 0x000fe4000fffe0ff */
[----:B------:R-:W-:Y:S02]  /*3540*/  UIADD3 UR4, UPT, UPT, UR13, 0xb400, URZ ;  /* 0x0000b4000d047890 */ /* 0x000fe4000fffe0ff */
[----:B----4-:R-:W-:Y:S01]  /*3550*/  UIADD3 UR6, UPT, UPT, UR6, 0x1f, URZ ;  /* 0x0000001f06067890 */ /* 0x010fe2000fffe0ff */
[----:B--2---:R-:W1:Y:S01]  /*3560*/  LDS R0, [UR13+0x110] ;  /* 0x0001100dff007984 */ /* 0x004e620008000800 */
[----:B------:R-:W-:-:S02]  /*3570*/  USHF.R.U32.HI UR5, URZ, 0x4, UR5 ;  /* 0x00000004ff057899 */ /* 0x000fc40008011605 */
[----:B------:R-:W-:Y:S02]  /*3580*/  USHF.R.S32.HI UR21, URZ, 0x1f, UR6 ;  /* 0x0000001fff157899 */ /* 0x000fe40008011406 */
[----:B------:R-:W-:Y:S02]  /*3590*/  USHF.R.U32.HI UR4, URZ, 0x4, UR4 ;  /* 0x00000004ff047899 */ /* 0x000fe40008011604 */
[----:B------:R-:W-:Y:S02]  /*35a0*/  ULEA.HI UR21, UR21, UR6, URZ, 0x5 ;  /* 0x0000000615157291 */ /* 0x000fe4000f8f28ff */
[----:B------:R-:W-:Y:S02]  /*35b0*/  ULOP3.LUT UR5, UR5, 0x3fff, URZ, 0xc0, !UPT ;  /* 0x00003fff05057892 */ /* 0x000fe4000f8ec0ff */
[----:B------:R-:W-:Y:S02]  /*35c0*/  USHF.R.S32.HI UR21, URZ, 0x5, UR21 ;  /* 0x00000005ff157899 */ /* 0x000fe40008011415 */
[----:B------:R-:W-:-:S02]  /*35d0*/  ULOP3.LUT UR18, UR4, 0x3fff, URZ, 0xc0, !UPT ;  /* 0x00003fff04127892 */ /* 0x000fc4000f8ec0ff */
[----:B------:R-:W-:Y:S02]  /*35e0*/  UISETP.LT.AND UP0, UPT, UR21, 0x1, UPT ;  /* 0x000000011500788c */ /* 0x000fe4000bf01270 */
[----:B------:R-:W-:Y:S02]  /*35f0*/  ULOP3.LUT UR17, UR5, 0x10000, URZ, 0xfc, !UPT ;  /* 0x0001000005117892 */ /* 0x000fe4000f8efcff */
[----:B------:R-:W-:Y:S02]  /*3600*/  ULOP3.LUT UR18, UR18, 0x10000, URZ, 0xfc, !UPT ;  /* 0x0001000012127892 */ /* 0x000fe4000f8efcff */
[----:B------:R-:W-:Y:S01]  /*3610*/  USEL UR25, UR21, 0x1, !UP0 ;  /* 0x0000000115197887 */ /* 0x000fe2000c000000 */
[----:B------:R-:W-:Y:S01]  /*3620*/  UMOV UR11, URZ ;  /* 0x000000ff000b7c82 */ /* 0x000fe20008000000 */
[----:B------:R-:W-:Y:S01]  /*3630*/  UMOV UR22, 0x0 ;  /* 0x0000000000167882 */ /* 0x000fe20000000000 */
[----:B------:R-:W-:Y:S01]  /*3640*/  UMOV UR23, 0x10200010 ;  /* 0x1020001000177882 */ /* 0x000fe20000000000 */
[----:B-1----:R-:W-:-:S15]  /*3650*/  R2UR UR26, R0 ;  /* 0x00000000001a72ca */ /* 0x002fde00000e0000 */
.L_x_73:
[C---:B------:R-:W-:Y:S02]  /*3660*/  LEA R0, R8.reuse, UR13, 0x3 ;  /* 0x0000000d08007c11 */ /* 0x040fe4000f8e18ff */
[----:B------:R-:W-:Y:S02]  /*3670*/  SHF.L.U32 R5, R3, 0x1f, RZ ;  /* 0x0000001f03057819 */ /* 0x000fe400000006ff */
[----:B------:R-:W-:Y:S02]  /*3680*/  LEA R4, R8, UR13, 0x4 ;  /* 0x0000000d08047c11 */ /* 0x000fe4000f8e20ff */
[----:B------:R-:W1:Y:S02]  /*3690*/  SYNCS.PHASECHK.TRANS64.TRYWAIT P0, [R0+URZ+0x60], R5 ;  /* 0x00006005000075a7 */ /* 0x000e6400080011ff */
[----:B-1-3--:R-:W-:Y:S05]  /*36a0*/  @!P0 BRA `(.L_x_66) ;  /* 0x0000005800a48947 */ /* 0x00afea0003800000 */
.L_x_139:
[----:B-1----:R-:W1:Y:S01]  /*36b0*/  LDS.128 R4, [R4+0xf0] ;  /* 0x0000f00004047984 */ /* 0x002e620000000c00 */
[----:B------:R-:W-:Y:S02]  /*36c0*/  VIADD R0, R0, 0x70 ;  /* 0x0000007000007836 */ /* 0x000fe40000000000 */
[----:B------:R-:W-:Y:S01]  /*36d0*/  VIADD R8, R8, 0x1 ;  /* 0x0000000108087836 */ /* 0x000fe20000000000 */
[----:B------:R-:W-:Y:S01]  /*36e0*/  @!PT LDS RZ, [RZ] ;  /* 0x00000000fffff984 */ /* 0x000fe20000000800 */
[----:B------:R-:W-:Y:S01]  /*36f0*/  @!PT LDS RZ, [RZ] ;  /* 0x00000000fffff984 */ /* 0x000fe20000000800 */
[----:B------:R-:W-:Y:S01]  /*3700*/  @!PT LDS RZ, [RZ] ;  /* 0x00000000fffff984 */ /* 0x000fe20000000800 */
[----:B------:R-:W-:Y:S01]  /*3710*/  @!PT LDS RZ, [RZ] ;  /* 0x00000000fffff984 */ /* 0x000fe20000000800 */
[----:B------:R2:W-:Y:S06]  /*3720*/  MEMBAR.ALL.CTA ;  /* 0x0000000000007992 */ /* 0x0005ec0000008000 */
[----:B--2---:R-:W2:Y:S01]  /*3730*/  FENCE.VIEW.ASYNC.S ;  /* 0x00000000000073c6 */ /* 0x004ea20000000000 */
[----:B------:R-:W-:-:S04]  /*3740*/  PRMT R0, RZ, 0x654, R0 ;  /* 0x00000654ff007816 */ /* 0x000fc80000000000 */
[----:B--2---:R2:W-:Y:S01]  /*3750*/  SYNCS.ARRIVE.TRANS64.RED.A1T0 RZ, [R0+URZ], RZ ;  /* 0x000000ff00ff79a7 */ /* 0x0045e200081004ff */
[----:B-1----:R-:W-:Y:S01]  /*3760*/  LOP3.LUT P1, RZ, R6, 0x1, RZ, 0xc0, !PT ;  /* 0x0000000106ff7812 */ /* 0x002fe2000782c0ff */
[----:B--2---:R-:W-:-:S12]  /*3770*/  BRA.U UP3, `(.L_x_67) ;  /* 0x0000000103cc7547 */ /* 0x004fd8000b800000 */
[----:B------:R-:W1:Y:S01]  /*3780*/  LDCU UR4, c[0x0][0x38c] ;  /* 0x00007180ff0477ac */ /* 0x000e620008000800 */
[----:B------:R-:W-:Y:S02]  /*3790*/  PLOP3.LUT P2, PT, PT, PT, PT, 0x80, 0x8 ;  /* 0x000000000008781c */ /* 0x000fe40003f4f070 */
[----:B------:R-:W-:Y:S01]  /*37a0*/  SHF.L.U32 R5, R9, 0x1f, RZ ;  /* 0x0000001f09057819 */ /* 0x000fe200000006ff */
[----:B------:R-:W-:Y:S02]  /*37b0*/  ULEA UR19, UR20, UR13, 0x3 ;  /* 0x0000000d14137291 */ /* 0x000fe4000f8e18ff */
[----:B-1----:R-:W-:-:S06]  /*37c0*/  UISETP.GE.AND UP0, UPT, UR4, 0x1, UPT ;  /* 0x000000010400788c */ /* 0x002fcc000bf06270 */
[----:B------:R-:W-:-:S05]  /*37d0*/  PLOP3.LUT P0, PT, PT, PT, UP0, 0x80, 0x8 ;  /* 0x000000000008781c */ /* 0x000fca0003f0f008 */
[----:B------:R-:W-:-:S08]  /*37e0*/  @UP0 ULEA UR4, UR10, UR13, 0x3 ;  /* 0x0000000d0a040291 */ /* 0x000fd0000f8e18ff */
[----:B------:R-:W-:-:S04]  /*37f0*/  @P0 SHF.L.U32 R0, R2, 0x1f, RZ ;  /* 0x0000001f02000819 */ /* 0x000fc800000006ff */
[----:B------:R1:W2:Y:S01]  /*3800*/  @P0 SYNCS.PHASECHK.TRANS64.TRYWAIT P2, [UR4], R0 ;  /* 0x00000000ff0005a7 */ /* 0x0002a20008041104 */
[----:B------:R-:W3:Y:S02]  /*3810*/  SYNCS.PHASECHK.TRANS64.TRYWAIT P0, [UR19+0xa0], R5 ;  /* 0x0000a005ff0075a7 */ /* 0x000ee40008001113 */
[----:B-123--:R-:W-:Y:S05]  /*3820*/  @!P0 BRA `(.L_x_68) ;  /* 0x0000005800588947 */ /* 0x00efea0003800000 */
.L_x_141:
[----:B------:R-:W-:Y:S01]  /*3830*/  UMOV UR14, UR11 ;  /* 0x0000000b000e7c82 */ /* 0x000fe20008000000 */
[----:B------:R-:W-:Y:S05]  /*3840*/  BRA.U !UP0, `(.L_x_69) ;  /* 0x0000000108887547 */ /* 0x000fea000b800000 */
[----:B------:R-:W-:Y:S02]  /*3850*/  UIADD3 UR14, UPT, UPT, UR25, UR11, URZ ;  /* 0x0000000b190e7290 */ /* 0x000fe4000fffe0ff */
[----:B------:R-:W-:Y:S02]  /*3860*/  ULEA UR15, UR20, UR26, 0x7 ;  /* 0x0000001a140f7291 */ /* 0x000fe4000f8e38ff */
[----:B------:R-:W-:Y:S01]  /*3870*/  UPLOP3.LUT UP2, UPT, UPT, UPT, UPT, 0x40, 0x4 ;  /* 0x000000000004789c */ /* 0x000fe20003f4e870 */
[----:B------:R-:W-:Y:S01]  /*3880*/  UMOV UR12, UR21 ;  /* 0x00000015000c7c82 */ /* 0x000fe20008000000 */
[----:B------:R-:W-:-:S09]  /*3890*/  UMOV UR5, UR10 ;  /* 0x0000000a00057c82 */ /* 0x000fd20008000000 */
.L_x_72:
[----:B--2---:R-:W-:Y:S01]  /*38a0*/  ULEA UR6, UR5, UR13, 0x3 ;  /* 0x0000000d05067291 */ /* 0x004fe2000f8e18ff */
[----:B---3--:R-:W-:Y:S11]  /*38b0*/  @P2 BRA `(.L_x_70) ;  /* 0x00000000000c2947 */ /* 0x008ff60003800000 */
[----:B-1----:R-:W-:Y:S04]  /*38c0*/  SHF.L.U32 R5, R2, 0x1f, RZ ;  /* 0x0000001f02057819 */ /* 0x002fe800000006ff */
[----:B------:R-:W1:Y:S02]  /*38d0*/  SYNCS.PHASECHK.TRANS64.TRYWAIT P0, [UR6], R5 ;  /* 0x00000005ff0075a7 */ /* 0x000e640008001106 */
[----:B-1----:R-:W-:Y:S05]  /*38e0*/  @!P0 BRA `(.L_x_71) ;  /* 0x0000005800408947 */ /* 0x002fea0003800000 */
.L_x_70:
[----:B------:R-:W-:Y:S01]  /*38f0*/  UISETP.NE.AND UP0, UPT, UR12, 0x1, UPT ;  /* 0x000000010c00788c */ /* 0x000fe2000bf05270 */
[----:B------:R-:W-:Y:S01]  /*3900*/  PLOP3.LUT P2, PT, PT, PT, PT, 0x80, 0x8 ;  /* 0x000000000008781c */ /* 0x000fe20003f4f070 */
[----:B------:R-:W-:Y:S02]  /*3910*/  UIADD3 UR4, UPT, UPT, UR5, 0x1, URZ ;  /* 0x0000000105047890 */ /* 0x000fe4000fffe0ff */
[----:B------:R-:W-:Y:S02]  /*3920*/  ULEA UR8, UR5, UR18, 0x7 ;  /* 0x0000001205087291 */ /* 0x000fe4000f8e38ff */
[----:B------:R-:W-:Y:S01]  /*3930*/  UISETP.NE.AND UP1, UPT, UR4, 0x3, UPT ;  /* 0x000000030400788c */ /* 0x000fe2000bf25270 */
[----:B------:R-:W-:Y:S01]  /*3940*/  PLOP3.LUT P0, PT, PT, PT, UP0, 0x80, 0x8 ;  /* 0x000000000008781c */ /* 0x000fe20003f0f008 */
[----:B------:R-:W-:Y:S02]  /*3950*/  UIADD3 UR11, UPT, UPT, UR11, 0x1, URZ ;  /* 0x000000010b0b7890 */ /* 0x000fe4000fffe0ff */
[----:B------:R-:W-:Y:S02]  /*3960*/  USEL UR7, URZ, 0x1, UP1 ;  /* 0x00000001ff077887 */ /* 0x000fe40008800000 */
[----:B------:R-:W-:Y:S01]  /*3970*/  USEL UR10, UR4, URZ, UP1 ;  /* 0x000000ff040a7287 */ /* 0x000fe20008800000 */
[----:B------:R-:W-:Y:S01]  /*3980*/  UMOV UR9, 0xc0004010 ;  /* 0xc000401000097882 */ /* 0x000fe20000000000 */
[----:B------:R-:W-:Y:S02]  /*3990*/  UIADD3 UR12, UPT, UPT, UR12, -0x1, URZ ;  /* 0xffffffff0c0c7890 */ /* 0x000fe4000fffe0ff */
[----:B------:R-:W-:Y:S01]  /*39a0*/  LOP3.LUT R2, R2, UR7, RZ, 0x3c, !PT ;  /* 0x0000000702027c12 */ /* 0x000fe2000f8e3cff */
[----:B------:R-:W-:Y:S01]  /*39b0*/  @UP0 ULEA UR4, UR10, UR13, 0x3 ;  /* 0x0000000d0a040291 */ /* 0x000fe2000f8e18ff */
[----:B------:R-:W-:Y:S02]  /*39c0*/  UMOV UR7, 0xc0004010 ;  /* 0xc000401000077882 */ /* 0x000fe40000000000 */
[----:B-1----:R-:W-:Y:S01]  /*39d0*/  @P0 SHF.L.U32 R0, R2, 0x1f, RZ ;  /* 0x0000001f02000819 */ /* 0x002fe200000006ff */
[----:B------:R-:W-:Y:S05]  /*39e0*/  UISETP.NE.AND UP0, UPT, UR11, UR14, UPT ;  /* 0x0000000e0b00728c */ /* 0x000fea000bf05270 */
[----:B------:R2:W3:Y:S01]  /*39f0*/  @P0 SYNCS.PHASECHK.TRANS64.TRYWAIT P2, [UR4], R0 ;  /* 0x00000000ff0005a7 */ /* 0x0004e20008041104 */
[----:B------:R-:W-:Y:S02]  /*3a00*/  UIADD3 UR4, UPT, UPT, UR6, 0x18, URZ ;  /* 0x0000001806047890 */ /* 0x000fe4000fffe0ff */
[----:B------:R-:W-:Y:S03]  /*3a10*/  ULEA UR6, UR5, UR17, 0x8 ;  /* 0x0000001105067291 */ /* 0x000fe6000f8e40ff */
[----:B------:R-:W-:Y:S06]  /*3a20*/  UMOV UR5, UR10 ;  /* 0x0000000a00057c82 */ /* 0x000fec0008000000 */
[----:B------:R2:W-:Y:S01]  /*3a30*/  UTCQMMA.2CTA gdesc[UR6], gdesc[UR8], tmem[UR15], tmem[UR22], idesc[UR23], UP2 ;  /* 0x00ff1608060075ea */ /* 0x0005e2000920030f */
[----:B------:R-:W-:Y:S01]  /*3a40*/  UPLOP3.LUT UP2, UPT, UPT, UPT, UPT, 0x80, 0x8 ;  /* 0x000000000008789c */ /* 0x000fe20003f4f070 */
[----:B------:R2:W-:Y:S01]  /*3a50*/  UTCBAR.2CTA.MULTICAST [UR4], URZ, UR16 ;  /* 0x000000ff040073e9 */ /* 0x0005e20008200810 */
[----:B------:R-:W-:Y:S09]  /*3a60*/  BRA.U UP0, `(.L_x_72) ;  /* 0xfffffffd008c7547 */ /* 0x000ff2000b83ffff */
.L_x_69:
[----:B--2---:R-:W-:Y:S01]  /*3a70*/  UIADD3 UR4, UPT, UPT, UR19, 0x80, URZ ;  /* 0x0000008013047890 */ /* 0x004fe2000fffe0ff */
[----:B------:R-:W-:-:S08]  /*3a80*/  UMOV UR11, UR14 ;  /* 0x0000000e000b7c82 */ /* 0x000fd00008000000 */
[----:B------:R2:W-:Y:S01]  /*3a90*/  UTCBAR.2CTA.MULTICAST [UR4], URZ, UR24 ;  /* 0x000000ff040073e9 */ /* 0x0005e20008200818 */
[----:B------:R-:W-:Y:S02]  /*3aa0*/  NOP ;  /* 0x0000000000007918 */ /* 0x000fe40000000000 */
.L_x_67:
[----:B--2---:R-:W-:Y:S01]  /*3ab0*/  UIADD3 UR4, UPT, UPT, UR20, 0x1, URZ ;  /* 0x0000000114047890 */ /* 0x004fe2000fffe0ff */
[----:B------:R-:W-:-:S03]  /*3ac0*/  ISETP.NE.AND P0, PT, R8, 0x2, PT ;  /* 0x000000020800780c */ /* 0x000fc60003f05270 */
[----:B------:R-:W-:Y:S01]  /*3ad0*/  UISETP.NE.AND UP0, UPT, UR4, 0x4, UPT ;  /* 0x000000040400788c */ /* 0x000fe2000bf05270 */
[----:B-1----:R-:W-:Y:S02]  /*3ae0*/  SEL R0, RZ, 0x1, P0 ;  /* 0x00000001ff007807 */ /* 0x002fe40000000000 */
[----:B------:R-:W-:Y:S01]  /*3af0*/  SEL R8, R8, RZ, P0 ;  /* 0x000000ff08087207 */ /* 0x000fe20000000000 */
[----:B------:R-:W-:Y:S01]  /*3b00*/  USEL UR5, URZ, 0x1, UP0 ;  /* 0x00000001ff057887 */ /* 0x000fe20008000000 */
[----:B------:R-:W-:Y:S01]  /*3b10*/  LOP3.LUT R3, R3, R0, RZ, 0x3c, !PT ;  /* 0x0000000003037212 */ /* 0x000fe200078e3cff */
[----:B------:R-:W-:-:S04]  /*3b20*/  USEL UR20, UR4, URZ, UP0 ;  /* 0x000000ff04147287 */ /* 0x000fc80008000000 */
[----:B------:R-:W-:Y:S01]  /*3b30*/  LOP3.LUT R9, R9, UR5, RZ, 0x3c, !PT ;  /* 0x0000000509097c12 */ /* 0x000fe2000f8e3cff */
[----:B------:R-:W-:Y:S07]  /*3b40*/  @P1 BRA `(.L_x_73) ;  /* 0xfffffff800c41947 */ /* 0x000fee000383ffff */
[----:B------:R-:W1:Y:S01]  /*3b50*/  S2UR UR8, SR_CgaCtaId ;  /* 0x00000000000879c3 */ /* 0x000e620000008800 */
[----:B------:R-:W-:Y:S01]  /*3b60*/  ELECT P0, URZ, PT ;  /* 0x0000000000ff782f */ /* 0x000fe20003800000 */
[----:B------:R-:W-:Y:S01]  /*3b70*/  HFMA2 R0, -RZ, RZ, 0, 5.9604644775390625e-08 ;  /* 0x00000001ff007431 */ /* 0x000fe200000001ff */
[----:B------:R-:W-:-:S05]  /*3b80*/  UMOV UR4, 0x40 ;  /* 0x0000004000047882 */ /* 0x000fca0000000000 */
[----:B------:R-:W-:Y:S01]  /*3b90*/  UVIRTCOUNT.DEALLOC.SMPOOL 0x80 ;  /* 0x000000800000784c */ /* 0x000fe20000000000 */
[----:B------:R-:W-:Y:S02]  /*3ba0*/  UISETP.NE.AND UP1, UPT, UR29, URZ, UPT ;  /* 0x000000ff1d00728c */ /* 0x000fe4000bf25270 */
[----:B-1----:R-:W-:-:S09]  /*3bb0*/  ULEA UR8, UR8, UR4, 0x18 ;  /* 0x0000000408087291 */ /* 0x002fd2000f8ec0ff */
[----:B------:R1:W-:Y:S01]  /*3bc0*/  @P0 STS.U8 [UR8+0x1c], R0 ;  /* 0x00001c00ff000988 */ /* 0x0003e20008000008 */
[----:B------:R-:W-:Y:S05]  /*3bd0*/  BRA.U UP1, `(.L_x_74) ;  /* 0x0000000101a07547 */ /* 0x000fea000b800000 */
[----:B------:R-:W-:Y:S01]  /*3be0*/  UIADD3 UR7, UPT, UPT, UR13, 0xa0, URZ ;  /* 0x000000a00d077890 */ /* 0x000fe2000fffe0ff */
[----:B------:R-:W-:-:S03]  /*3bf0*/  SHF.L.U32 R3, R9, 0x1f, RZ ;  /* 0x0000001f09037819 */ /* 0x000fc600000006ff */
[----:B------:R-:W-:-:S09]  /*3c00*/  ULEA UR4, UR20, UR7, 0x3 ;  /* 0x0000000714047291 */ /* 0x000fd2000f8e18ff */
[----:B------:R-:W2:Y:S02]  /*3c10*/  SYNCS.PHASECHK.TRANS64.TRYWAIT P0, [UR4], R3 ;  /* 0x00000003ff0075a7 */ /* 0x000ea40008001104 */
[----:B--2---:R-:W-:Y:S05]  /*3c20*/  @!P0 BRA `(.L_x_75) ;  /* 0x0000005400888947 */ /* 0x004fea0003800000 */
.L_x_144:
        /* <DEDUP_REMOVED lines=9> */
.L_x_146:
        /* <DEDUP_REMOVED lines=9> */
.L_x_148:
[----:B------:R-:W-:-:S04]  /*3d50*/  UIADD3 UR4, UPT, UPT, UR4, 0x1, URZ ;  /* 0x0000000104047890 */ /* 0x000fc8000fffe0ff */
[----:B------:R-:W-:-:S04]  /*3d60*/  UISETP.NE.AND UP0, UPT, UR4, 0x4, UPT ;  /* 0x000000040400788c */ /* 0x000fc8000bf05270 */
[----:B------:R-:W-:Y:S02]  /*3d70*/  USEL UR5, URZ, 0x1, UP0 ;  /* 0x00000001ff057887 */ /* 0x000fe40008000000 */
[----:B------:R-:W-:-:S04]  /*3d80*/  USEL UR4, UR4, URZ, UP0 ;  /* 0x000000ff04047287 */ /* 0x000fc80008000000 */
[----:B------:R-:W-:Y:S01]  /*3d90*/  ULEA UR4, UR4, UR7, 0x3 ;  /* 0x0000000704047291 */ /* 0x000fe2000f8e18ff */
[----:B-1----:R-:W-:-:S04]  /*3da0*/  LOP3.LUT R3, R2, UR5, RZ, 0x3c, !PT ;  /* 0x0000000502037c12 */ /* 0x002fc8000f8e3cff */
[----:B------:R-:W-:Y:S01]  /*3db0*/  SHF.L.U32 R3, R3, 0x1f, RZ ;  /* 0x0000001f03037819 */ /* 0x000fe200000006ff */
[----:B------:R-:W-:-:S04]  /*3dc0*/  IMAD.U32 R0, RZ, RZ, UR4 ;  /* 0x00000004ff007e24 */ /* 0x000fc8000f8e00ff */
[----:B------:R1:W2:Y:S03]  /*3dd0*/  SYNCS.PHASECHK.TRANS64.TRYWAIT P0, [R0+URZ], R3 ;  /* 0x00000003000075a7 */ /* 0x0002a600080011ff */
[----:B--2---:R-:W-:Y:S05]  /*3de0*/  @!P0 NANOSLEEP.SYNCS 0x989680 ;  /* 0x009896800000895d */ /* 0x004fea0003900000 */
[----:B------:R-:W2:Y:S02]  /*3df0*/  @!P0 SYNCS.PHASECHK.TRANS64 P0, [R0+URZ], R3 ;  /* 0x00000003000085a7 */ /* 0x000ea400080010ff */
[----:B--2---:R-:W-:Y:S05]  /*3e00*/  @P0 BRA `(.L_x_78) ;  /* 0x0000000000200947 */ /* 0x004fea0003800000 */
.L_x_79:
[----:B--2---:R2:W4:Y:S02]  /*3e10*/  SYNCS.PHASECHK.TRANS64.TRYWAIT P0, [R0+URZ], R3 ;  /* 0x00000003000075a7 */ /* 0x00452400080011ff */
[----:B----4-:R-:W-:Y:S05]  /*3e20*/  @!P0 NANOSLEEP.SYNCS 0x989680 ;  /* 0x009896800000895d */ /* 0x010fea0003900000 */
[----:B------:R-:W4:Y:S02]  /*3e30*/  @!P0 SYNCS.PHASECHK.TRANS64 P0, [R0+URZ], R3 ;  /* 0x00000003000085a7 */ /* 0x000f2400080010ff */
[----:B----4-:R-:W-:Y:S05]  /*3e40*/  @!P0 BRA `(.L_x_79) ;  /* 0xfffffffc00f08947 */ /* 0x010fea000383ffff */
[----:B------:R-:W-:Y:S05]  /*3e50*/  BRA `(.L_x_78) ;  /* 0x00000000000c7947 */ /* 0x000fea0003800000 */
.L_x_74:
[----:B------:R-:W-:-:S04]  /*3e60*/  UIADD3 UR4, UPT, UPT, UR13, 0xe0, URZ ;  /* 0x000000e00d047890 */ /* 0x000fc8000fffe0ff */
[----:B------:R-:W-:-:S09]  /*3e70*/  UPRMT UR4, UR30, 0x654, UR4 ;  /* 0x000006541e047896 */ /* 0x000fd20008000004 */
[----:B------:R-:W-:Y:S03]  /*3e80*/  SYNCS.ARRIVE.TRANS64.RED.A1T0 RZ, [UR4], RZ ;  /* 0x000000ffffff79a7 */ /* 0x000fe60008100404 */
.L_x_78:
[----:B-12---:R-:W-:Y:S01]  /*3e90*/  SHF.L.U32 R3, RZ, 0x1f, RZ ;  /* 0x0000001fff037819 */ /* 0x006fe200000006ff */
[----:B------:R-:W-:Y:S01]  /*3ea0*/  UIADD3 UR4, UPT, UPT, UR13, 0xe0, URZ ;  /* 0x000000e00d047890 */ /* 0x000fe2000fffe0ff */
[----:B------:R-:W-:Y:S02]  /*3eb0*/  PLOP3.LUT P0, PT, PT, PT, UP1, 0x80, 0x8 ;  /* 0x000000000008781c */ /* 0x000fe40003f0f018 */
[----:B------:R-:W1:Y:S02]  /*3ec0*/  SYNCS.PHASECHK.TRANS64.TRYWAIT P1, [UR13+0xe0], R3 ;  /* 0x0000e003ff0075a7 */ /* 0x000e64000802110d */
[----:B-1----:R-:W-:Y:S09]  /*3ed0*/  @!P1 BRA `(.L_x_80) ;  /* 0x0000005400249947 */ /* 0x002ff20003800000 */
.L_x_150:
[----:B------:R-:W-:Y:S01]  /*3ee0*/  @!UP1 UPRMT UR4, UR30, 0x654, UR4 ;  /* 0x000006541e049896 */ /* 0x000fe20008000004 */
[----:B------:R-:W-:Y:S01]  /*3ef0*/  UMOV UR5, 0xffff ;  /* 0x0000ffff00057882 */ /* 0x000fe20000000000 */
[----:B------:R-:W-:-:S07]  /*3f00*/  UMOV UR6, 0x1 ;  /* 0x0000000100067882 */ /* 0x000fce0000000000 */
[----:B------:R-:W-:Y:S01]  /*3f10*/  @!P0 SYNCS.ARRIVE.TRANS64.RED.A1T0 RZ, [UR4], RZ ;  /* 0x000000ffffff89a7 */ /* 0x000fe20008100404 */
[----:B------:R-:W-:Y:S01]  /*3f20*/  NOP ;  /* 0x0000000000007918 */ /* 0x000fe20000000000 */
[----:B-1----:R-:W1:Y:S01]  /*3f30*/  LDS R0, [UR8+0x14] ;  /* 0x00001408ff007984 */ /* 0x002e620008000800 */
[----:B------:R-:W-:-:S04]  /*3f40*/  ULOP3.LUT UR4, UR26, 0xffff, URZ, 0xc0, !UPT ;  /* 0x0000ffff1a047892 */ /* 0x000fc8000f8ec0ff */
[----:B------:R-:W-:-:S04]  /*3f50*/  USHF.R.U32.HI UR4, URZ, 0x5, UR4 ;  /* 0x00000005ff047899 */ /* 0x000fc80008011604 */
[----:B------:R-:W-:Y:S02]  /*3f60*/  USHF.L.U32 UR5, UR5, UR4, URZ ;  /* 0x0000000405057299 */ /* 0x000fe400080006ff */
[----:B------:R-:W-:-:S04]  /*3f70*/  USHF.L.U32 UR4, UR6, UR4, URZ ;  /* 0x0000000406047299 */ /* 0x000fc800080006ff */
[----:B-1----:R-:W-:-:S04]  /*3f80*/  LOP3.LUT R0, R0, UR5, RZ, 0xc0, !PT ;  /* 0x0000000500007c12 */ /* 0x002fc8000f8ec0ff */
[----:B------:R-:W-:-:S13]  /*3f90*/  ISETP.NE.AND P0, PT, R0, UR5, PT ;  /* 0x0000000500007c0c */ /* 0x000fda000bf05270 */
[----:B------:R-:W-:Y:S05]  /*3fa0*/  @P0 BRA `(.L_x_81) ;  /* 0x0000000000580947 */ /* 0x000fea0003800000 */
[----:B------:R-:W1:Y:S02]  /*3fb0*/  LDS R0, [UR8+0x18] ;  /* 0x00001808ff007984 */ /* 0x000e640008000800 */
[----:B-1----:R-:W-:-:S04]  /*3fc0*/  LOP3.LUT R0, R0, UR4, RZ, 0xc0, !PT ;  /* 0x0000000400007c12 */ /* 0x002fc8000f8ec0ff */
[----:B------:R-:W-:-:S13]  /*3fd0*/  ISETP.NE.AND P0, PT, R0, UR4, PT ;  /* 0x0000000400007c0c */ /* 0x000fda000bf05270 */
[----:B------:R-:W-:Y:S05]  /*3fe0*/  @P0 BRA `(.L_x_82) ;  /* 0x00000000003c0947 */ /* 0x000fea0003800000 */
[----:B------:R-:W1:Y:S01]  /*3ff0*/  S2R R2, SR_LANEID ;  /* 0x0000000000027919 */ /* 0x000e620000000000 */
[----:B------:R-:W-:Y:S01]  /*4000*/  ULOP3.LUT UR5, URZ, UR5, URZ, 0x33, !UPT ;  /* 0x00000005ff057292 */ /* 0x000fe2000f8e33ff */
[----:B------:R-:W-:Y:S01]  /*4010*/  LOP3.LUT R4, RZ, UR4, RZ, 0x33, !PT ;  /* 0x00000004ff047c12 */ /* 0x000fe2000f8e33ff */
[----:B------:R-:W-:Y:S02]  /*4020*/  VOTEU.ANY UR4, UPT, PT ;  /* 0x0000000000047886 */ /* 0x000fe400038e0100 */
[----:B------:R-:W-:Y:S01]  /*4030*/  UFLO.U32 UR4, UR4 ;  /* 0x00000004000472bd */ /* 0x000fe200080e0000 */
[----:B------:R-:W2:Y:S01]  /*4040*/  REDUX UR6, R4 ;  /* 0x00000000040673c4 */ /* 0x000ea20000000000 */
[----:B------:R-:W-:-:S06]  /*4050*/  IMAD.U32 R0, RZ, RZ, UR5 ;  /* 0x00000005ff007e24 */ /* 0x000fcc000f8e00ff */
[----:B------:R4:W-:Y:S01]  /*4060*/  UTCATOMSWS.AND URZ, UR5 ;  /* 0x0000000500ff79e3 */ /* 0x0009e20008000000 */
[----:B------:R-:W3:Y:S01]  /*4070*/  REDUX UR7, R0 ;  /* 0x00000000000773c4 */ /* 0x000ee20000000000 */
[----:B-1----:R-:W-:Y:S01]  /*4080*/  ISETP.EQ.U32.AND P0, PT, R2, UR4, PT ;  /* 0x0000000402007c0c */ /* 0x002fe2000bf02070 */
[----:B--2---:R-:W-:Y:S01]  /*4090*/  IMAD.U32 R2, RZ, RZ, UR6 ;  /* 0x00000006ff027e24 */ /* 0x004fe2000f8e00ff */
[----:B---3--:R-:W-:-:S11]  /*40a0*/  MOV R3, UR7 ;  /* 0x0000000700037c02 */ /* 0x008fd60008000f00 */
[----:B------:R4:W-:Y:S04]  /*40b0*/  @P0 ATOMS.AND RZ, [UR8+0x14], R3 ;  /* 0x00001403ffff098c */ /* 0x0009e8000a800008 */
[----:B------:R4:W-:Y:S01]  /*40c0*/  @P0 ATOMS.AND RZ, [UR8+0x18], R2 ;  /* 0x00001802ffff098c */ /* 0x0009e2000a800008 */
[----:B------:R-:W-:Y:S05]  /*40d0*/  BRA `(.L_x_83) ;  /* 0x0000000000147947 */ /* 0x000fea0003800000 */
.L_x_82:
[----:B------:R-:W-:Y:S02]  /*40e0*/  MOV R2, 0x4100 ;  /* 0x0000410000027802 */ /* 0x000fe40000000f00 */
[----:B---3-5:R-:W-:Y:S05]  /*40f0*/  CALL.REL.NOINC `($__internal_0_$__cuda_sm10x_tcgen05_guardrail_trap_col_being_dealloced_not_returned_by_alloc) ;  /* 0x0000005400787944 */ /* 0x028fea0003c00000 */
[----:B------:R-:W-:Y:S05]  /*4100*/  BRA `(.L_x_83) ;  /* 0x0000000000087947 */ /* 0x000fea0003800000 */
.L_x_81:
[----:B------:R-:W-:Y:S02]  /*4110*/  MOV R2, 0x4130 ;  /* 0x0000413000027802 */ /* 0x000fe40000000f00 */
[----:B---3-5:R-:W-:Y:S05]  /*4120*/  CALL.REL.NOINC `($__internal_2_$__cuda_sm10x_tcgen05_guardrail_trap_unallocated_columns_being_dealloced) ;  /* 0x0000005400847944 */ /* 0x028fea0003c00000 */
.L_x_83:
[----:B------:R-:W-:Y:S01]  /*4130*/  NOP ;  /* 0x0000000000007918 */ /* 0x000fe20000000000 */
[----:B----4-:R-:W-:Y:S05]  /*4140*/  EXIT ;  /* 0x000000000000794d */ /* 0x010fea0003800000 */
.L_x_54:
[----:B------:R-:W-:-:S09]  /*4150*/  UISETP.NE.OR UP0, UPT, UR13, 0x3, !UP3 ;  /* 0x000000030d00788c */ /* 0x000fd2000df05670 */
[----:B------:R-:W-:Y:S05]  /*4160*/  BRA.U UP0, `(.L_x_84) ;  /* 0x0000000d007c7547 */ /* 0x000fea000b800000 */
[----:B------:R-:W1:Y:S01]  /*4170*/  LDCU UR32, c[0x0][0x370] ;  /* 0x00006e00ff2077ac */ /* 0x000e620008000800 */
[----:B------:R-:W2:Y:S01]  /*4180*/  LDC.64 R16, c[0x0][0x348] ;  /* 0x0000d200ff107b82 */ /* 0x000ea20000000a00 */
[----:B------:R-:W-:Y:S02]  /*4190*/  HFMA2 R13, -RZ, RZ, 0, 0 ;  /* 0x00000000ff0d7431 */ /* 0x000fe400000001ff */
[----:B------:R-:W-:Y:S01]  /*41a0*/  IMAD.MOV.U32 R15, RZ, RZ, 0x1 ;  /* 0x00000001ff0f7424 */ /* 0x000fe200078e00ff */
[----:B------:R-:W1:Y:S01]  /*41b0*/  LDCU.128 UR28, c[0x0][0xb10] ;  /* 0x00016200ff1c77ac */ /* 0x000e620008000c00 */
[----:B------:R-:W-:Y:S01]  /*41c0*/  IMAD.MOV.U32 R14, RZ, RZ, RZ ;  /* 0x000000ffff0e7224 */ /* 0x000fe200078e00ff */
[----:B------:R-:W-:Y:S01]  /*41d0*/  MOV R7, 0x2000 ;  /* 0x0000200000077802 */ /* 0x000fe20000000f00 */
[----:B------:R-:W3:Y:S01]  /*41e0*/  LDCU UR27, c[0x0][0x374] ;  /* 0x00006e80ff1b77ac */ /* 0x000ee20008000800 */
[----:B------:R-:W4:Y:S01]  /*41f0*/  LDC.64 R2, c[0x0][0x888] ;  /* 0x00022200ff027b82 */ /* 0x000f220000000a00 */
[----:B------:R-:W3:Y:S01]  /*4200*/  LDCU UR15, c[0x0][0xb0c] ;  /* 0x00016180ff0f77ac */ /* 0x000ee20008000800 */
[----:B------:R-:W2:Y:S06]  /*4210*/  LDCU UR38, c[0x0][0xb20] ;  /* 0x00016400ff2677ac */ /* 0x000eac0008000800 */
[----:B------:R-:W4:Y:S01]  /*4220*/  LDC.64 R4, c[0x0][0x890] ;  /* 0x00022400ff047b82 */ /* 0x000f220000000a00 */
[----:B------:R-:W2:Y:S01]  /*4230*/  LDCU UR4, c[0x0][0xb30] ;  /* 0x00016600ff0477ac */ /* 0x000ea20008000800 */
[----:B------:R-:W-:Y:S01]  /*4240*/  UMOV UR21, 0x400 ;  /* 0x0000040000157882 */ /* 0x000fe20000000000 */
[----:B-1----:R-:W-:-:S02]  /*4250*/  UIMAD.WIDE.U32 UR6, UR32, UR28, URZ ;  /* 0x0000001c200672a5 */ /* 0x002fc4000f8e00ff */
[----:B---3--:R-:W-:Y:S02]  /*4260*/  UIMAD.WIDE.U32 UR8, UR27, UR31, URZ ;  /* 0x0000001f1b0872a5 */ /* 0x008fe4000f8e00ff */
[----:B------:R-:W-:Y:S02]  /*4270*/  ULEA UR21, UR48, UR21, 0x18 ;  /* 0x0000001530157291 */ /* 0x000fe4000f8ec0ff */
[----:B------:R-:W-:Y:S02]  /*4280*/  UPLOP3.LUT UP3, UPT, UPT, UPT, UPT, 0x40, 0x4 ;  /* 0x000000000004789c */ /* 0x000fe40003f6e870 */
[----:B------:R-:W-:Y:S02]  /*4290*/  UIADD3 UR33, UPT, UPT, UR21, 0x38, URZ ;  /* 0x0000003815217890 */ /* 0x000fe4000fffe0ff */
[----:B------:R-:W-:Y:S01]  /*42a0*/  UIADD3 UR17, UPT, UPT, UR21, 0x30, URZ ;  /* 0x0000003015117890 */ /* 0x000fe2000fffe0ff */
[----:B------:R-:W-:Y:S01]  /*42b0*/  UMOV UR6, UR7 ;  /* 0x0000000700067c82 */ /* 0x000fe20008000000 */
[----:B------:R-:W-:Y:S01]  /*42c0*/  UMOV UR35, UR9 ;  /* 0x0000000900237c82 */ /* 0x000fe20008000000 */
[----:B------:R-:W-:-:S02]  /*42d0*/  UISETP.GE.AND UP0, UPT, UR42, 0x1, UPT ;  /* 0x000000012a00788c */ /* 0x000fc4000bf06270 */
[----:B------:R-:W-:Y:S01]  /*42e0*/  UISETP.NE.AND UP4, UPT, UR42, 0x1, UPT ;  /* 0x000000012a00788c */ /* 0x000fe2000bf85270 */
[----:B------:R-:W1:Y:S01]  /*42f0*/  LDCU.64 UR22, c[0x0][0xb28] ;  /* 0x00016500ff1677ac */ /* 0x000e620008000a00 */
[----:B------:R-:W-:Y:S02]  /*4300*/  UISETP.NE.AND UP6, UPT, UR15, 0x1, UPT ;  /* 0x000000010f00788c */ /* 0x000fe4000bfc5270 */
[----:B------:R-:W-:Y:S02]  /*4310*/  UISETP.NE.AND UP5, UPT, UR30, 0x1, UPT ;  /* 0x000000011e00788c */ /* 0x000fe4000bfa5270 */
[----:B------:R-:W-:Y:S02]  /*4320*/  UPRMT UR33, UR48, 0x654, UR33 ;  /* 0x0000065430217896 */ /* 0x000fe40008000021 */
[----:B------:R-:W-:Y:S02]  /*4330*/  USHF.R.U32.HI UR37, URZ, UR29, UR6 ;  /* 0x0000001dff257299 */ /* 0x000fe40008011606 */
[----:B------:R-:W-:-:S02]  /*4340*/  UPRMT UR34, UR48, 0x654, UR17 ;  /* 0x0000065430227896 */ /* 0x000fc40008000011 */
[----:B--2---:R-:W-:Y:S02]  /*4350*/  USHF.R.U32.HI UR35, URZ, UR38, UR35 ;  /* 0x00000026ff237299 */ /* 0x004fe40008011623 */
[----:B------:R-:W-:-:S11]  /*4360*/  UISETP.NE.AND UP2, UPT, UR4, 0x1, UPT ;  /* 0x000000010400788c */ /* 0x000fd6000bf45270 */
.L_x_93:
[C---:B------:R-:W-:Y:S02]  /*4370*/  LEA R12, R14.reuse, UR21, 0x3 ;  /* 0x000000150e0c7c11 */ /* 0x040fe4000f8e18ff */
[----:B------:R-:W-:Y:S02]  /*4380*/  SHF.L.U32 R9, R13, 0x1f, RZ ;  /* 0x0000001f0d097819 */ /* 0x000fe400000006ff */
[----:B------:R-:W-:Y:S02]  /*4390*/  LEA R10, R14, UR21, 0x4 ;  /* 0x000000150e0a7c11 */ /* 0x000fe4000f8e20ff */
[----:B--2---:R-:W2:Y:S02]  /*43a0*/  SYNCS.PHASECHK.TRANS64.TRYWAIT P0, [R12+URZ+0x60], R9 ;  /* 0x000060090c0075a7 */ /* 0x004ea400080011ff */
[----:B--2---:R-:W-:Y:S05]  /*43b0*/  @!P0 BRA `(.L_x_85) ;  /* 0x0000005000048947 */ /* 0x004fea0003800000 */
.L_x_151:
[----:B--2---:R-:W2:Y:S01]  /*43c0*/  LDS.128 R8, [R10+0xf0] ;  /* 0x0000f0000a087984 */ /* 0x004ea20000000c00 */
[----:B------:R-:W-:Y:S01]  /*43d0*/  UISETP.GE.AND UP0, UPT, UR42, 0x1, UPT ;  /* 0x000000012a00788c */ /* 0x000fe2000bf06270 */
[----:B------:R-:W-:Y:S01]  /*43e0*/  @!PT LDS RZ, [RZ] ;  /* 0x00000000fffff984 */ /* 0x000fe20000000800 */
[----:B------:R-:W-:Y:S01]  /*43f0*/  @!PT LDS RZ, [RZ] ;  /* 0x00000000fffff984 */ /* 0x000fe20000000800 */
[----:B------:R-:W-:Y:S01]  /*4400*/  @!PT LDS RZ, [RZ] ;  /* 0x00000000fffff984 */ /* 0x000fe20000000800 */
[----:B------:R-:W-:Y:S01]  /*4410*/  @!PT LDS RZ, [RZ] ;  /* 0x00000000fffff984 */ /* 0x000fe20000000800 */
[----:B------:R3:W-:Y:S06]  /*4420*/  MEMBAR.ALL.CTA ;  /* 0x0000000000007992 */ /* 0x0007ec0000008000 */
[----:B---3--:R-:W3:Y:S01]  /*4430*/  FENCE.VIEW.ASYNC.S ;  /* 0x00000000000073c6 */ /* 0x008ee20000000000 */
[----:B--2---:R-:W-:Y:S11]  /*4440*/  LOP3.LUT P0, RZ, R10, 0x1, RZ, 0xc0, !PT ;  /* 0x000000010aff7812 */ /* 0x004ff6000780c0ff */
[----:B------:R-:W-:Y:S02]  /*4450*/  @!UPT UIADD3 URZ, UPT, UPT, URZ, URZ, URZ ;  /* 0x000000fffffff290 */ /* 0x000fe4000fffe0ff */
[----:B---3--:R-:W-:Y:S01]  /*4460*/  VOTEU.ANY UP1, P0 ;  /* 0x0000000000ff7886 */ /* 0x008fe20000020100 */
[----:B------:R-:W-:Y:S11]  /*4470*/  PLOP3.LUT P0, PT, PT, PT, UP1, 0x80, 0x8 ;  /* 0x000000000008781c */ /* 0x000ff60003f0f018 */
[----:B------:R-:W-:Y:S02]  /*4480*/  @!UPT UIADD3 URZ, UPT, UPT, URZ, URZ, URZ ;  /* 0x000000fffffff290 */ /* 0x000fe4000fffe0ff */
[----:B------:R-:W-:Y:S02]  /*4490*/  @P0 SHF.R.U32.HI R0, RZ, 0x10, R9 ;  /* 0x00000010ff000819 */ /* 0x000fe40000011609 */
[----:B------:R-:W-:Y:S02]  /*44a0*/  @P0 MOV R6, R8 ;  /* 0x0000000800060202 */ /* 0x000fe40000000f00 */
[----:B------:R-:W-:Y:S01]  /*44b0*/  @P0 R2UR UR4, R0 ;  /* 0x00000000000402ca */ /* 0x000fe200000e0000 */
[----:B------:R-:W-:Y:S01]  /*44c0*/  VIADD R0, R12, 0x70 ;  /* 0x000000700c007836 */ /* 0x000fe20000000000 */
[----:B------:R-:W-:Y:S02]  /*44d0*/  @P0 LOP3.LUT R8, R9, 0xffff, RZ, 0xc0, !PT ;  /* 0x0000ffff09080812 */ /* 0x000fe400078ec0ff */
[----:B------:R-:W-:Y:S02]  /*44e0*/  @P0 R2UR UR6, R6 ;  /* 0x00000000060602ca */ /* 0x000fe400000e0000 */
[----:B------:R-:W-:Y:S02]  /*44f0*/  PRMT R0, RZ, 0x654, R0 ;  /* 0x00000654ff007816 */ /* 0x000fe40000000000 */
[----:B------:R-:W-:Y:S02]  /*4500*/  @P0 R2UR UR5, R8 ;  /* 0x00000000080502ca */ /* 0x000fe400000e0000 */
[----:B------:R2:W-:Y:S03]  /*4510*/  SYNCS.ARRIVE.TRANS64.RED.A1T0 RZ, [R0+URZ], RZ ;  /* 0x000000ff00ff79a7 */ /* 0x0005e600081004ff */
[----:B------:R-:W-:Y:S04]  /*4520*/  @UP1 UMOV UR26, UR4 ;  /* 0x00000004001a1c82 */ /* 0x000fe80008000000 */
[----:B------:R-:W-:Y:S04]  /*4530*/  @UP1 UMOV UR14, UR6 ;  /* 0x00000006000e1c82 */ /* 0x000fe80008000000 */
[----:B------:R-:W-:Y:S01]  /*4540*/  @UP1 UMOV UR13, UR5 ;  /* 0x00000005000d1c82 */ /* 0x000fe20008000000 */
[----:B------:R-:W-:Y:S05]  /*4550*/  BRA.U !UP0, `(.L_x_86) ;  /* 0x0000000108a47547 */ /* 0x000fea000b800000 */
[----:B------:R-:W-:Y:S02]  /*4560*/  UIMAD.WIDE.U32 UR8, UR13, UR31, URZ ;  /* 0x0000001f0d0872a5 */ /* 0x000fe4000f8e00ff */
[----:B------:R-:W-:Y:S02]  /*4570*/  UIMAD.WIDE.U32 UR10, UR14, UR28, URZ ;  /* 0x0000001c0e0a72a5 */ /* 0x000fe4000f8e00ff */
[----:B------:R-:W-:Y:S02]  /*4580*/  USEL UR4, UR27, UR35, !UP5 ;  /* 0x000000231b047287 */ /* 0x000fe4000e800000 */
[----:B------:R-:W-:Y:S02]  /*4590*/  USEL UR7, UR32, UR37, !UP6 ;  /* 0x0000002520077287 */ /* 0x000fe4000f000000 */
[----:B-1----:R-:W-:Y:S02]  /*45a0*/  UIMAD.WIDE.U32 UR18, UR4, UR22, URZ ;  /* 0x00000016041272a5 */ /* 0x002fe4000f8e00ff */
[----:B------:R-:W-:Y:S01]  /*45b0*/  UIMAD.WIDE.U32 UR24, UR7, UR22, URZ ;  /* 0x00000016071872a5 */ /* 0x000fe2000f8e00ff */
[----:B------:R-:W-:Y:S02]  /*45c0*/  UMOV UR5, UR9 ;  /* 0x0000000900057c82 */ /* 0x000fe40008000000 */
[----:B------:R-:W-:Y:S03]  /*45d0*/  USHF.R.U32.HI UR6, URZ, UR38, UR5 ;  /* 0x00000026ff067299 */ /* 0x000fe60008011605 */
[----:B------:R-:W-:Y:S01]  /*45e0*/  UMOV UR5, UR11 ;  /* 0x0000000b00057c82 */ /* 0x000fe20008000000 */
[----:B------:R-:W-:Y:S02]  /*45f0*/  USEL UR6, UR13, UR6, !UP5 ;  /* 0x000000060d067287 */ /* 0x000fe4000e800000 */
[----:B------:R-:W-:Y:S02]  /*4600*/  USHF.R.U32.HI UR8, URZ, UR29, UR5 ;  /* 0x0000001dff087299 */ /* 0x000fe40008011605 */
[----:B------:R-:W-:Y:S01]  /*4610*/  UIMAD.WIDE.U32 UR10, UR6, UR22, URZ ;  /* 0x00000016060a72a5 */ /* 0x000fe2000f8e00ff */
[----:B------:R-:W-:Y:S02]  /*4620*/  UMOV UR5, UR19 ;  /* 0x0000001300057c82 */ /* 0x000fe40008000000 */
[----:B------:R-:W-:Y:S03]  /*4630*/  @UP4 USHF.R.U32.HI UR4, URZ, UR23, UR5 ;  /* 0x00000017ff044299 */ /* 0x000fe60008011605 */
[----:B------:R-:W-:Y:S01]  /*4640*/  UMOV UR5, UR25 ;  /* 0x0000001900057c82 */ /* 0x000fe20008000000 */
[----:B------:R-:W-:Y:S02]  /*4650*/  UIMAD UR4, UR42, UR4, URZ ;  /* 0x000000042a0472a4 */ /* 0x000fe4000f8e02ff */
[----:B------:R-:W-:Y:S02]  /*4660*/  @UP4 USHF.R.U32.HI UR7, URZ, UR23, UR5 ;  /* 0x00000017ff074299 */ /* 0x000fe40008011605 */
[----:B------:R-:W-:Y:S02]  /*4670*/  USEL UR5, UR14, UR8, !UP6 ;  /* 0x000000080e057287 */ /* 0x000fe4000f000000 */
[----:B------:R-:W-:Y:S02]  /*4680*/  UIMAD UR8, UR42, UR7, URZ ;  /* 0x000000072a0872a4 */ /* 0x000fe4000f8e02ff */
[----:B------:R-:W-:Y:S03]  /*4690*/  UISETP.GE.AND UP0, UPT, UR6, UR4, UPT ;  /* 0x000000040600728c */ /* 0x000fe6000bf06270 */
[----:B------:R-:W-:Y:S01]  /*46a0*/  UMOV UR4, UR11 ;  /* 0x0000000b00047c82 */ /* 0x000fe20008000000 */
[----:B------:R-:W-:Y:S02]  /*46b0*/  UISETP.GE.OR UP0, UPT, UR5, UR8, UP0 ;  /* 0x000000080500728c */ /* 0x000fe40008706670 */
[----:B------:R-:W-:Y:S02]  /*46c0*/  USHF.R.U32.HI UR4, URZ, UR23, UR4 ;  /* 0x00000017ff047299 */ /* 0x000fe40008011604 */
[----:B------:R-:W-:Y:S02]  /*46d0*/  UIMAD.WIDE.U32 UR8, UR5, UR22, URZ ;  /* 0x00000016050872a5 */ /* 0x000fe4000f8e00ff */
[----:B------:R-:W-:Y:S04]  /*46e0*/  USEL UR10, UR6, UR4, !UP4 ;  /* 0x00000004060a7287 */ /* 0x000fe8000e000000 */
[----:B------:R-:W-:Y:S01]  /*46f0*/  UIADD3 UR11, UPT, UPT, -UR10, URZ, URZ ;  /* 0x000000ff0a0b7290 */ /* 0x000fe2000fffe1ff */
[----:B------:R-:W-:Y:S02]  /*4700*/  @!UP0 UMOV UR4, UR9 ;  /* 0x0000000900048c82 */ /* 0x000fe40008000000 */
[----:B------:R-:W-:Y:S02]  /*4710*/  @!UP0 USHF.R.U32.HI UR4, URZ, UR23, UR4 ;  /* 0x00000017ff048299 */ /* 0x000fe40008011604 */
[----:B------:R-:W-:Y:S02]  /*4720*/  UIMAD UR8, UR42, UR11, UR6 ;  /* 0x0000000b2a0872a4 */ /* 0x000fe4000f8e0206 */
[----:B------:R-:W-:Y:S04]  /*4730*/  @!UP0 USEL UR4, UR5, UR4, !UP4 ;  /* 0x0000000405048287 */ /* 0x000fe8000e000000 */
[----:B------:R-:W-:Y:S02]  /*4740*/  @!UP0 UIMAD UR8, UR7, UR8, UR4 ;  /* 0x00000008070882a4 */ /* 0x000fe4000f8e0204 */
[----:B------:R-:W-:Y:S02]  /*4750*/  @!UP0 UIADD3 UR9, UPT, UPT, UR10, -UR4, URZ ;  /* 0x800000040a098290 */ /* 0x000fe4000fffe0ff */
[----:B------:R-:W-:Y:S02]  /*4760*/  UIADD3 UR4, UPT, UPT, -UR5, URZ, URZ ;  /* 0x000000ff05047290 */ /* 0x000fe4000fffe1ff */
[----:B------:R-:W-:Y:S02]  /*4770*/  UIADD3 UR7, UPT, UPT, -UR6, URZ, URZ ;  /* 0x000000ff06077290 */ /* 0x000fe4000fffe1ff */
[----:B------:R-:W-:Y:S02]  /*4780*/  @!UP0 UIMAD UR6, UR9, UR42, UR5 ;  /* 0x0000002a090682a4 */ /* 0x000fe4000f8e0205 */
[----:B------:R-:W-:Y:S02]  /*4790*/  UIMAD UR14, UR15, UR4, UR14 ;  /* 0x000000040f0e72a4 */ /* 0x000fe4000f8e020e */
[----:B------:R-:W-:Y:S01]  /*47a0*/  UIMAD UR13, UR30, UR7, UR13 ;  /* 0x000000071e0d72a4 */ /* 0x000fe2000f8e020d */
[----:B------:R-:W-:Y:S02]  /*47b0*/  @!UP0 UMOV UR5, UR8 ;  /* 0x0000000800058c82 */ /* 0x000fe40008000000 */
[----:B------:R-:W-:Y:S02]  /*47c0*/  UIMAD UR14, UR5, UR15, UR14 ;  /* 0x0000000f050e72a4 */ /* 0x000fe4000f8e020e */
[----:B------:R-:W-:Y:S11]  /*47d0*/  UIMAD UR13, UR6, UR30, UR13 ;  /* 0x0000001e060d72a4 */ /* 0x000ff6000f8e020d */
[----:B------:R-:W-:Y:S01]  /*47e0*/  @!UPT UIADD3 URZ, UPT, UPT, URZ, URZ, URZ ;  /* 0x000000fffffff290 */ /* 0x000fe2000fffe0ff */
.L_x_86:
[----:B------:R-:W3:Y:S01]  /*47f0*/  @!UP2 LDCU.128 UR8, c[0x0][0xb10] ;  /* 0x00016200ff08a7ac */ /* 0x000ee20008000c00 */
[C---:B----4-:R-:W-:Y:S02]  /*4800*/  ISETP.NE.U32.AND P1, PT, R4.reuse, RZ, PT ;  /* 0x000000ff0400720c */ /* 0x050fe40003f25070 */
[----:B------:R-:W-:Y:S02]  /*4810*/  ISETP.NE.U32.AND P0, PT, R4, RZ, PT ;  /* 0x000000ff0400720c */ /* 0x000fe40003f05070 */
[C---:B------:R-:W-:Y:S02]  /*4820*/  ISETP.NE.AND.EX P1, PT, R5.reuse, RZ, PT, P1 ;  /* 0x000000ff0500720c */ /* 0x040fe40003f25310 */
[----:B------:R-:W-:Y:S01]  /*4830*/  ISETP.NE.AND.EX P0, PT, R5, RZ, PT, P0 ;  /* 0x000000ff0500720c */ /* 0x000fe20003f05300 */
[----:B------:R-:W4:Y:S01]  /*4840*/  @!UP2 LDCU UR5, c[0x0][0xb0c] ;  /* 0x00016180ff05a7ac */ /* 0x000f220008000800 */
[----:B------:R-:W-:Y:S01]  /*4850*/  SHF.L.U32 R9, R15, 0x1f, RZ ;  /* 0x0000001f0f097819 */ /* 0x000fe200000006ff */
[----:B------:R-:W-:Y:S02]  /*4860*/  USHF.L.U32 UR19, UR16, 0x7, URZ ;  /* 0x0000000710137899 */ /* 0x000fe400080006ff */
[----:B------:R-:W-:Y:S02]  /*4870*/  USHF.L.U32 UR18, UR20, 0x7, URZ ;  /* 0x0000000714127899 */ /* 0x000fe400080006ff */
[----:B---3--:R-:W-:Y:S07]  /*4880*/  UIMAD.WIDE.U32 UR6, UR14, UR8, URZ ;  /* 0x000000080e0672a5 */ /* 0x008fee000f8e00ff */
[----:B------:R-:W-:Y:S01]  /*4890*/  @!UP2 UMOV UR4, UR7 ;  /* 0x000000070004ac82 */ /* 0x000fe20008000000 */
[----:B----4-:R-:W-:Y:S02]  /*48a0*/  @!UP2 UISETP.NE.AND UP0, UPT, UR5, 0x1, UPT ;  /* 0x000000010500a88c */ /* 0x010fe4000bf05270 */
[----:B------:R-:W-:Y:S02]  /*48b0*/  @!UP2 USHF.R.U32.HI UR4, URZ, UR9, UR4 ;  /* 0x00000009ff04a299 */ /* 0x000fe40008011604 */
[----:B------:R-:W-:Y:S02]  /*48c0*/  UIMAD.WIDE.U32 UR6, UR13, UR11, URZ ;  /* 0x0000000b0d0672a5 */ /* 0x000fe4000f8e00ff */
[----:B------:R-:W-:Y:S02]  /*48d0*/  @!UP2 USEL UR8, UR14, UR4, !UP0 ;  /* 0x000000040e08a287 */ /* 0x000fe4000c000000 */
[----:B------:R-:W-:Y:S03]  /*48e0*/  @!UP2 UISETP.NE.AND UP0, UPT, UR10, 0x1, UPT ;  /* 0x000000010a00a88c */ /* 0x000fe6000bf05270 */
[----:B------:R-:W-:Y:S02]  /*48f0*/  @!UP2 UMOV UR6, UR7 ;  /* 0x000000070006ac82 */ /* 0x000fe40008000000 */
[----:B------:R-:W3:Y:S02]  /*4900*/  @!UP2 LDCU UR4, c[0x0][0xb20] ;  /* 0x00016400ff04a7ac */ /* 0x000ee40008000800 */
[----:B---3--:R-:W-:Y:S04]  /*4910*/  @!UP2 USHF.R.U32.HI UR6, URZ, UR4, UR6 ;  /* 0x00000004ff06a299 */ /* 0x008fe80008011606 */
[----:B------:R-:W-:Y:S04]  /*4920*/  @!UP2 USEL UR6, UR13, UR6, !UP0 ;  /* 0x000000060d06a287 */ /* 0x000fe8000c000000 */
[----:B------:R-:W-:Y:S02]  /*4930*/  @!UP2 UIADD3 UR4, UPT, UPT, -UR8, UR6, URZ ;  /* 0x000000060804a290 */ /* 0x000fe4000fffe1ff */
[----:B------:R-:W-:Y:S02]  /*4940*/  @!UP2 UIADD3 UR6, UPT, UPT, UR8, -UR6, URZ ;  /* 0x800000060806a290 */ /* 0x000fe4000fffe0ff */
[----:B------:R-:W-:Y:S02]  /*4950*/  @!UP2 UIMAD UR14, UR4, UR5, UR14 ;  /* 0x00000005040ea2a4 */ /* 0x000fe4000f8e020e */
[----:B------:R-:W-:Y:S01]  /*4960*/  @!UP2 UIMAD UR13, UR6, UR10, UR13 ;  /* 0x0000000a060da2a4 */ /* 0x000fe2000f8e020d */
[----:B------:R-:W-:Y:S11]  /*4970*/  BRA.U UP3, `(.L_x_87) ;  /* 0x0000000103107547 */ /* 0x000ff6000b800000 */
[----:B--2---:R-:W-:Y:S04]  /*4980*/  MOV R0, UR43 ;  /* 0x0000002b00007c02 */ /* 0x004fe80008000f00 */
[----:B------:R-:W-:Y:S04]  /*4990*/  SHF.L.U32 R11, R0, 0x1f, RZ ;  /* 0x0000001f000b7819 */ /* 0x000fe800000006ff */
[----:B------:R-:W2:Y:S02]  /*49a0*/  SYNCS.PHASECHK.TRANS64.TRYWAIT P2, [UR21+0x58], R11 ;  /* 0x0000580bff0075a7 */ /* 0x000ea40008041115 */
[----:B--2---:R-:W-:Y:S05]  /*49b0*/  @!P2 BRA `(.L_x_88) ;  /* 0x000000480098a947 */ /* 0x004fea0003800000 */
.L_x_87:
[----:B------:R-:W-:Y:S05]  /*49c0*/  @!P1 BRA `(.L_x_89) ;  /* 0x0000000000309947 */ /* 0x000fea0003800000 */
[----:B------:R-:W-:Y:S01]  /*49d0*/  ISETP.NE.U32.AND P1, PT, R2, RZ, PT ;  /* 0x000000ff0200720c */ /* 0x000fe20003f25070 */
[----:B------:R-:W3:Y:S01]  /*49e0*/  LDCU.64 UR4, c[0x0][0x358] ;  /* 0x00006b00ff0477ac */ /* 0x000ee20008000a00 */
[----:B------:R-:W-:Y:S02]  /*49f0*/  IMAD.MOV.U32 R158, RZ, RZ, 0x1 ;  /* 0x00000001ff9e7424 */ /* 0x000fe400078e00ff */
[----:B------:R-:W-:Y:S11]  /*4a00*/  ISETP.NE.AND.EX P1, PT, R3, RZ, PT, P1 ;  /* 0x000000ff0300720c */ /* 0x000ff60003f25310 */
[----:B------:R-:W-:Y:S02]  /*4a10*/  @!UPT UIADD3 URZ, UPT, UPT, URZ, URZ, URZ ;  /* 0x000000fffffff290 */ /* 0x000fe4000fffe0ff */
[----:B--2---:R-:W2:Y:S01]  /*4a20*/  @P1 LDC.64 R10, c[0x0][0x888] ;  /* 0x00022200ff0a1b82 */ /* 0x004ea20000000a00 */
[----:B------:R-:W-:Y:S04]  /*4a30*/  @P1 IMAD R0, R4, UR36, RZ ;  /* 0x0000002404001c24 */ /* 0x000fe8000f8e02ff */
[----:B--2---:R-:W-:Y:S04]  /*4a40*/  @P1 IMAD.WIDE R10, R0, 0x4, R10 ;  /* 0x00000004000a1825 */ /* 0x004fe800078e020a */
[----:B------:R-:W-:Y:S01]  /*4a50*/  HFMA2 R0, -RZ, RZ, 0, 5.9604644775390625e-08 ;  /* 0x00000001ff007431 */ /* 0x000fe200000001ff */
[----:B---3-5:R3:W5:Y:S04]  /*4a60*/  @P1 LDG.E R73, desc[UR4][R10.64] ;  /* 0x000000040a491981 */ /* 0x028768000c1e1900 */
[----:B------:R-:W-:Y:S01]  /*4a70*/  @!P1 PRMT R158, R0, 0x7610, R158 ;  /* 0x00007610009e9816 */ /* 0x000fe2000000009e */
[----:B---3--:R-:W4:Y:S06]  /*4a80*/  @!P1 LDC R73, c[0x0][0x880] ;  /* 0x00022000ff499b82 */ /* 0x008f2c0000000800 */
.L_x_89:
[----:B----45:R-:W-:Y:S01]  /*4a90*/  @!P0 FSETP.EQ.AND P1, PT, R73, RZ, PT ;  /* 0x000000ff4900820b */ /* 0x030fe20003f22000 */
[----:B------:R-:W-:Y:S01]  /*4aa0*/  @!UPT UIADD3 URZ, UPT, UPT, URZ, URZ, URZ ;  /* 0x000000fffffff290 */ /* 0x000fe2000fffe0ff */
[----:B------:R-:W-:Y:S11]  /*4ab0*/  @!P0 BRA `(.L_x_90) ;  /* 0x0000000000188947 */ /* 0x000ff60003800000 */
[----:B------:R-:W-:Y:S02]  /*4ac0*/  LOP3.LUT P0, RZ, R158, 0xff, RZ, 0xc0, !PT ;  /* 0x000000ff9eff7812 */ /* 0x000fe4000780c0ff */
[----:B------:R-:W-:Y:S04]  /*4ad0*/  ISETP.NE.U32.AND P1, PT, R2, RZ, PT ;  /* 0x000000ff0200720c */ /* 0x000fe80003f25070 */
[----:B------:R-:W-:Y:S04]  /*4ae0*/  ISETP.NE.AND.EX P1, PT, R3, RZ, PT, P1 ;  /* 0x000000ff0300720c */ /* 0x000fe80003f25310 */
[----:B------:R-:W-:Y:S03]  /*4af0*/  PLOP3.LUT P1, PT, P1, PT, PT, 0x8, 0x80 ;  /* 0x000000000080781c */ /* 0x000fe60000f2e170 */
[----:B------:R-:W-:Y:S11]  /*4b00*/  @P0 FSETP.EQ.AND P1, PT, R73, RZ, PT ;  /* 0x000000ff4900020b */ /* 0x000ff60003f22000 */
[----:B------:R-:W-:Y:S02]  /*4b10*/  @!UPT UIADD3 URZ, UPT, UPT, URZ, URZ, URZ ;  /* 0x000000fffffff290 */ /* 0x000fe4000fffe0ff */
.L_x_90:
[----:B------:R-:W3:Y:S01]  /*4b20*/  SYNCS.PHASECHK.TRANS64.TRYWAIT P2, [UR21+0x40], R9 ;  /* 0x00004009ff0075a7 */ /* 0x000ee20008041115 */
[----:B------:R-:W-:Y:S04]  /*4b30*/  ELECT P0, URZ, PT ;  /* 0x0000000000ff782f */ /* 0x000fe80003800000 */
[----:B------:R-:W-:Y:S11]  /*4b40*/  PLOP3.LUT P1, PT, P1, P0, PT, 0xf2, 0x2f ;  /* 0x00000000002f781c */ /* 0x000ff60000f21e72 */
[----:B------:R-:W-:Y:S02]  /*4b50*/  @!UPT UIADD3 URZ, UPT, UPT, URZ, URZ, URZ ;  /* 0x000000fffffff290 */ /* 0x000fe4000fffe0ff */
[----:B------:R-:W-:Y:S05]  /*4b60*/  @!P1 IADD3 R8, P0, PT, R16, 0x580, RZ ;  /* 0x0000058010089810 */ /* 0x000fea0007f1e0ff */
[----:B------:R-:W-:Y:S01]  /*4b70*/  @!P1 IMAD.X R6, RZ, RZ, R17, P0 ;  /* 0x000000ffff069224 */ /* 0x000fe200000e0611 */
[----:B---3--:R-:W-:Y:S07]  /*4b80*/  @!P2 BRA `(.L_x_91) ;  /* 0x00000048003ca947 */ /* 0x008fee0003800000 */
.L_x_154:
[----:B------:R-:W-:Y:S01]  /*4b90*/  @!P1 R2UR UR5, R8 ;  /* 0x00000000080592ca */ /* 0x000fe200000e0000 */
[----:B------:R-:W-:Y:S01]  /*4ba0*/  VOTEU.ALL UP0, P1 ;  /* 0x0000000000ff7886 */ /* 0x000fe20000800000 */
[----:B------:R-:W-:Y:S01]  /*4bb0*/  @!P1 R2UR UR4, R6 ;  /* 0x00000000060492ca */ /* 0x000fe200000e0000 */
[----:B--2---:R-:W-:Y:S01]  /*4bc0*/  @!P1 IMAD.MOV.U32 R0, RZ, RZ, 0x2000 ;  /* 0x00002000ff009424 */ /* 0x004fe200078e00ff */
[----:B------:R-:W-:Y:S01]  /*4bd0*/  UMOV UR6, 0x0 ;  /* 0x0000000000067882 */ /* 0x000fe20000000000 */
[----:B------:R-:W-:Y:S01]  /*4be0*/  UMOV UR7, 0x10000000 ;  /* 0x1000000000077882 */ /* 0x000fe20000000000 */
[----:B------:R-:W-:Y:S01]  /*4bf0*/  @!UP0 UIADD3 UR16, UPT, UPT, UR21, 0x200, URZ ;  /* 0x0000020015108890 */ /* 0x000fe2000fffe0ff */
[----:B------:R-:W-:Y:S01]  /*4c00*/  VIADD R14, R14, 0x1 ;  /* 0x000000010e0e7836 */ /* 0x000fe20000000000 */
[----:B------:R-:W-:Y:S01]  /*4c10*/  VOTEU.ALL UP0, P1 ;  /* 0x0000000000ff7886 */ /* 0x000fe20000800000 */
[----:B------:R-:W-:Y:S04]  /*4c20*/  UMOV UR20, UR36 ;  /* 0x0000002400147c82 */ /* 0x000fe80008000000 */
[----:B------:R-:W-:Y:S02]  /*4c30*/  IMAD.U32 R10, RZ, RZ, UR5 ;  /* 0x00000005ff0a7e24 */ /* 0x000fe4000f8e00ff */
[----:B------:R-:W-:Y:S03]  /*4c40*/  IMAD.U32 R11, RZ, RZ, UR4 ;  /* 0x00000004ff0b7e24 */ /* 0x000fe6000f8e00ff */
[----:B------:R-:W-:Y:S02]  /*4c50*/  @!P1 R2UR UR4, R10 ;  /* 0x000000000a0492ca */ /* 0x000fe400000e0000 */
[----:B------:R-:W-:Y:S11]  /*4c60*/  @!P1 R2UR UR5, R11 ;  /* 0x000000000b0592ca */ /* 0x000ff600000e0000 */
[----:B------:R-:W-:Y:S02]  /*4c70*/  @!UPT UIADD3 URZ, UPT, UPT, URZ, URZ, URZ ;  /* 0x000000fffffff290 */ /* 0x000fe4000fffe0ff */
[----:B------:R2:W-:Y:S01]  /*4c80*/  @!UP0 UTMALDG.3D [UR16], [UR4], desc[UR6] ;  /* 0x00000610040085b4 */ /* 0x0005e20008011000 */
[----:B------:R2:W-:Y:S01]  /*4c90*/  @!P1 SYNCS.ARRIVE.TRANS64.RED.A0TR RZ, [UR21+0x30], R0 ;  /* 0x00003000ffff99a7 */ /* 0x0005e20008300415 */
[----:B------:R-:W-:Y:S01]  /*4ca0*/  SYNCS.ARRIVE.TRANS64.RED.A1T0 RZ, [UR34], RZ ;  /* 0x000000ffffff79a7 */ /* 0x000fe20008100422 */
[----:B------:R-:W3:Y:S02]  /*4cb0*/  SYNCS.PHASECHK.TRANS64.TRYWAIT P0, [UR21+0x48], R9 ;  /* 0x00004809ff0075a7 */ /* 0x000ee40008001115 */
[----:B--23--:R-:W-:Y:S05]  /*4cc0*/  @!P0 BRA `(.L_x_92) ;  /* 0x0000004800048947 */ /* 0x00cfea0003800000 */
.L_x_156:
[----:B------:R-:W-:Y:S01]  /*4cd0*/  @!P1 IADD3 R6, P0, PT, R16, 0x580, RZ ;  /* 0x0000058010069810 */ /* 0x000fe20007f1e0ff */
[----:B------:R-:W-:Y:S01]  /*4ce0*/  VOTEU.ALL UP0, P1 ;  /* 0x0000000000ff7886 */ /* 0x000fe20000800000 */
[----:B------:R-:W-:Y:S01]  /*4cf0*/  UMOV UR6, 0x0 ;  /* 0x0000000000067882 */ /* 0x000fe20000000000 */
[----:B------:R-:W-:Y:S01]  /*4d00*/  UMOV UR7, 0x10000000 ;  /* 0x1000000000077882 */ /* 0x000fe20000000000 */
[----:B------:R-:W-:Y:S01]  /*4d10*/  @!P1 R2UR UR5, R6 ;  /* 0x00000000060592ca */ /* 0x000fe200000e0000 */
[----:B--2---:R-:W-:Y:S01]  /*4d20*/  @!P1 IMAD.X R0, RZ, RZ, R17, P0 ;  /* 0x000000ffff009224 */ /* 0x004fe200000e0611 */
[----:B------:R-:W-:Y:S01]  /*4d30*/  @!UP0 UIADD3 UR10, UPT, UPT, UR18, 0x40, URZ ;  /* 0x00000040120a8890 */ /* 0x000fe2000fffe0ff */
[----:B------:R-:W-:Y:S01]  /*4d40*/  ISETP.NE.AND P0, PT, R14, 0x2, PT ;  /* 0x000000020e00780c */ /* 0x000fe20003f05270 */
[----:B------:R-:W-:Y:S01]  /*4d50*/  @!UP0 UIADD3 UR8, UPT, UPT, UR21, 0x2200, URZ ;  /* 0x0000220015088890 */ /* 0x000fe2000fffe0ff */
[----:B------:R-:W-:Y:S01]  /*4d60*/  LOP3.LUT R15, R15, 0x1, RZ, 0x3c, !PT ;  /* 0x000000010f0f7812 */ /* 0x000fe200078e3cff */
[----:B------:R-:W-:Y:S01]  /*4d70*/  @!UP0 UIADD3 UR9, UPT, UPT, UR21, 0x38, URZ ;  /* 0x0000003815098890 */ /* 0x000fe2000fffe0ff */
[----:B------:R-:W-:Y:S01]  /*4d80*/  @!P1 R2UR UR4, R0 ;  /* 0x00000000000492ca */ /* 0x000fe200000e0000 */
[----:B------:R-:W-:Y:S01]  /*4d90*/  VOTEU.ALL UP0, P1 ;  /* 0x0000000000ff7886 */ /* 0x000fe20000800000 */
[----:B------:R-:W-:Y:S01]  /*4da0*/  UMOV UR11, UR19 ;  /* 0x00000013000b7c82 */ /* 0x000fe20008000000 */
[----:B------:R-:W-:Y:S01]  /*4db0*/  UMOV UR12, UR36 ;  /* 0x00000024000c7c82 */ /* 0x000fe20008000000 */
[----:B------:R-:W-:Y:S01]  /*4dc0*/  SEL R0, RZ, 0x1, P0 ;  /* 0x00000001ff007807 */ /* 0x000fe20000000000 */
[----:B------:R-:W-:Y:S01]  /*4dd0*/  UIADD3 UR20, UPT, UPT, UR13, UR59, URZ ;  /* 0x0000003b0d147290 */ /* 0x000fe2000fffe0ff */
[----:B------:R-:W-:Y:S01]  /*4de0*/  IMAD.U32 R8, RZ, RZ, UR5 ;  /* 0x00000005ff087e24 */ /* 0x000fe2000f8e00ff */
[----:B------:R-:W-:Y:S01]  /*4df0*/  SEL R14, R14, RZ, P0 ;  /* 0x000000ff0e0e7207 */ /* 0x000fe20000000000 */
[----:B------:R-:W-:Y:S01]  /*4e00*/  UIADD3 UR16, UPT, UPT, UR14, UR62, URZ ;  /* 0x0000003e0e107290 */ /* 0x000fe2000fffe0ff */
[----:B------:R-:W-:Y:S01]  /*4e10*/  LOP3.LUT R13, R13, R0, RZ, 0x3c, !PT ;  /* 0x000000000d0d7212 */ /* 0x000fe200078e3cff */
[----:B------:R-:W-:Y:S01]  /*4e20*/  UPLOP3.LUT UP3, UPT, UPT, UPT, UPT, 0x80, 0x8 ;  /* 0x000000000008789c */ /* 0x000fe20003f6f070 */
[----:B------:R-:W-:Y:S02]  /*4e30*/  UMOV UR36, UR26 ;  /* 0x0000001a00247c82 */ /* 0x000fe40008000000 */
[----:B------:R-:W-:Y:S01]  /*4e40*/  IMAD.U32 R9, RZ, RZ, UR4 ;  /* 0x00000004ff097e24 */ /* 0x000fe2000f8e00ff */
[----:B------:R-:W-:Y:S04]  /*4e50*/  @!P1 R2UR UR4, R8 ;  /* 0x00000000080492ca */ /* 0x000fe800000e0000 */
[----:B------:R-:W-:Y:S11]  /*4e60*/  @!P1 R2UR UR5, R9 ;  /* 0x00000000090592ca */ /* 0x000ff600000e0000 */
[----:B------:R-:W-:Y:S02]  /*4e70*/  @!UPT UIADD3 URZ, UPT, UPT, URZ, URZ, URZ ;  /* 0x000000fffffff290 */ /* 0x000fe4000fffe0ff */
[----:B------:R2:W-:Y:S01]  /*4e80*/  @!UP0 UTMALDG.3D [UR8], [UR4], desc[UR6] ;  /* 0x00000608040085b4 */ /* 0x0005e20008011000 */
[----:B------:R2:W-:Y:S01]  /*4e90*/  @!P1 SYNCS.ARRIVE.TRANS64.RED.A0TR RZ, [UR21+0x38], R7 ;  /* 0x00003807ffff99a7 */ /* 0x0005e20008300415 */
[----:B------:R-:W-:Y:S01]  /*4ea0*/  SYNCS.ARRIVE.TRANS64.RED.A1T0 RZ, [UR33], RZ ;  /* 0x000000ffffff79a7 */ /* 0x000fe20008100421 */
[----:B------:R-:W-:Y:S05]  /*4eb0*/  BRA.U UP1, `(.L_x_93) ;  /* 0xfffffff5012c7547 */ /* 0x000fea000b83ffff */
[----:B------:R-:W-:-:S04]  /*4ec0*/  SHF.L.U32 R3, R15, 0x1f, RZ ;  /* 0x0000001f0f037819 */ /* 0x000fc800000006ff */
[----:B------:R-:W3:Y:S02]  /*4ed0*/  SYNCS.PHASECHK.TRANS64.TRYWAIT P0, [UR21+0x40], R3 ;  /* 0x00004003ff0075a7 */ /* 0x000ee40008001115 */
[----:B---3--:R-:W-:Y:S05]  /*4ee0*/  @!P0 BRA `(.L_x_94) ;  /* 0x0000004400948947 */ /* 0x008fea0003800000 */
.L_x_158:
[----:B---3--:R-:W-:-:S07]  /*4ef0*/  MOV R0, UR21 ;  /* 0x0000001500007c02 */ /* 0x008fce0008000f00 */
.L_x_95:
[----:B---3--:R-:W-:-:S04]  /*4f00*/  SHF.L.U32 R3, R15, 0x1f, RZ ;  /* 0x0000001f0f037819 */ /* 0x008fc800000006ff */
[----:B------:R3:W4:Y:S03]  /*4f10*/  SYNCS.PHASECHK.TRANS64.TRYWAIT P0, [R0+URZ+0x48], R3 ;  /* 0x00004803000075a7 */ /* 0x00072600080011ff */
[----:B----4-:R-:W-:Y:S05]  /*4f20*/  @!P0 NANOSLEEP.SYNCS 0x989680 ;  /* 0x009896800000895d */ /* 0x010fea0003900000 */
[----:B------:R-:W4:Y:S02]  /*4f30*/  @!P0 SYNCS.PHASECHK.TRANS64 P0, [R0+URZ+0x48], R3 ;  /* 0x00004803000085a7 */ /* 0x000f2400080010ff */
[----:B-12-4-:R-:W-:Y:S05]  /*4f40*/  @P0 EXIT ;  /* 0x000000000000094d */ /* 0x016fea0003800000 */
[----:B------:R-:W-:Y:S05]  /*4f50*/  BRA `(.L_x_95) ;  /* 0xfffffffc00e87947 */ /* 0x000fea000383ffff */
.L_x_84:
[----:B------:R-:W-:-:S06]  /*4f60*/  UISETP.GE.AND UP0, UPT, UR13, 0x4, UPT ;  /* 0x000000040d00788c */ /* 0x000fcc000bf06270 */
[----:B------:R-:W-:-:S13]  /*4f70*/  PLOP3.LUT P0, PT, PT, PT, UP0, 0x80, 0x8 ;  /* 0x000000000008781c */ /* 0x000fda0003f0f008 */
[----:B------:R-:W-:Y:S05]  /*4f80*/  @!P0 EXIT ;  /* 0x000000000000894d */ /* 0x000fea0003800000 */
[----:B------:R-:W-:Y:S01]  /*4f90*/  BAR.SYNC.DEFER_BLOCKING 0x6, 0xa0 ;  /* 0x0182800000007b1d */ /* 0x000fe20000010000 */
[C---:B------:R-:W-:Y:S01]  /*4fa0*/  IMAD.SHL.U32 R4, R170.reuse, 0x40, RZ ;  /* 0x00000040aa047824 */ /* 0x040fe200078e00ff */
[C---:B------:R-:W-:Y:S01]  /*4fb0*/  LOP3.LUT R178, R170.reuse, 0x60, RZ, 0xc0, !PT ;  /* 0x00000060aab27812 */ /* 0x040fe200078ec0ff */
[C---:B------:R-:W-:Y:S01]  /*4fc0*/  IMAD.SHL.U32 R137, R170.reuse, 0x8, RZ ;  /* 0x00000008aa897824 */ /* 0x040fe200078e00ff */
[C---:B------:R-:W-:Y:S01]  /*4fd0*/  LOP3.LUT R176, R170.reuse, 0x2, RZ, 0xc0, !PT ;  /* 0x00000002aab07812 */ /* 0x040fe200078ec0ff */
[----:B------:R-:W-:Y:S01]  /*4fe0*/  IMAD.U32 R69, R170, 0x10000, RZ ;  /* 0x00010000aa457824 */ /* 0x000fe200078e00ff */
[----:B------:R-:W-:Y:S02]  /*4ff0*/  UMOV UR44, 0x400 ;  /* 0x00000400002c7882 */ /* 0x000fe40000000000 */
[----:B------:R-:W1:Y:S01]  /*5000*/  LDC.64 R156, c[0x0][0x8b0] ;  /* 0x00022c00ff9c7b82 */ /* 0x000e620000000a00 */
[----:B------:R-:W-:Y:S01]  /*5010*/  ULEA UR44, UR48, UR44, 0x18 ;  /* 0x0000002c302c7291 */ /* 0x000fe2000f8ec0ff */
[----:B------:R-:W-:Y:S01]  /*5020*/  LOP3.LUT R6, R4, 0x180, RZ, 0xc0, !PT ;  /* 0x0000018004067812 */ /* 0x000fe200078ec0ff */
[----:B------:R-:W-:Y:S01]  /*5030*/  HFMA2 R68, -RZ, RZ, 0, 0 ;  /* 0x00000000ff447431 */ /* 0x000fe200000001ff */
[----:B------:R-:W-:Y:S01]  /*5040*/  LOP3.LUT R69, R69, 0x600000, RZ, 0xc0, !PT ;  /* 0x0060000045457812 */ /* 0x000fe200078ec0ff */
[----:B------:R-:W-:Y:S01]  /*5050*/  UIADD3 UR4, UPT, UPT, UR44, 0x4200, URZ ;  /* 0x000042002c047890 */ /* 0x000fe2000fffe0ff */
[----:B------:R-:W-:Y:S01]  /*5060*/  LOP3.LUT R137, R6, 0x30, R137, 0xf8, !PT ;  /* 0x0000003006897812 */ /* 0x000fe200078ef889 */
[----:B------:R-:W-:Y:S01]  /*5070*/  IMAD.MOV.U32 R168, RZ, RZ, RZ ;  /* 0x000000ffffa87224 */ /* 0x000fe200078e00ff */
[----:B------:R-:W2:Y:S01]  /*5080*/  LDC.64 R138, c[0x0][0x8a8] ;  /* 0x00022a00ff8a7b82 */ /* 0x000ea20000000a00 */
[----:B------:R-:W-:Y:S01]  /*5090*/  LOP3.LUT R170, R170, 0x4, RZ, 0xc0, !PT ;  /* 0x00000004aaaa7812 */ /* 0x000fe200078ec0ff */
[----:B------:R-:W-:Y:S01]  /*50a0*/  IMAD.MOV.U32 R162, RZ, RZ, RZ ;  /* 0x000000ffffa27224 */ /* 0x000fe200078e00ff */
[----:B------:R-:W-:-:S02]  /*50b0*/  LOP3.LUT R137, R137, 0x1e40, R4, 0xf8, !PT ;  /* 0x00001e4089897812 */ /* 0x000fc400078ef804 */
[----:B------:R-:W-:Y:S01]  /*50c0*/  CS2R R166, SRZ ;  /* 0x0000000000a67805 */ /* 0x000fe2000001ff00 */
[----:B------:R-:W-:Y:S01]  /*50d0*/  IMAD.MOV.U32 R165, RZ, RZ, RZ ;  /* 0x000000ffffa57224 */ /* 0x000fe200078e00ff */
[----:B------:R-:W-:Y:S01]  /*50e0*/  IADD3 R169, PT, PT, -R170, 0x2, RZ ;  /* 0x00000002aaa97810 */ /* 0x000fe20007ffe1ff */
[----:B------:R-:W-:Y:S01]  /*50f0*/  IMAD.MOV R164, RZ, RZ, -R176 ;  /* 0x000000ffffa47224 */ /* 0x000fe200078e0ab0 */
[----:B------:R-:W-:Y:S01]  /*5100*/  IADD3 R171, PT, PT, R137, UR44, RZ ;  /* 0x0000002c89ab7c10 */ /* 0x000fe2000fffe0ff */
[----:B------:R-:W3:Y:S01]  /*5110*/  LDS R0, [UR44+0x110] ;  /* 0x0001102cff007984 */ /* 0x000ee20008000800 */
[----:B------:R-:W-:Y:S01]  /*5120*/  IMAD.MOV R163, RZ, RZ, -R170 ;  /* 0x000000ffffa37224 */ /* 0x000fe200078e0aaa */
[----:B------:R-:W-:Y:S01]  /*5130*/  MOV R177, UR4 ;  /* 0x0000000400b17c02 */ /* 0x000fe20008000f00 */
[----:B------:R-:W4:Y:S01]  /*5140*/  LDCU UR57, c[0x0][0x370] ;  /* 0x00006e00ff3977ac */ /* 0x000f220008000800 */
[----:B------:R-:W-:Y:S01]  /*5150*/  VIADD R171, R171, 0x200 ;  /* 0x00000200abab7836 */ /* 0x000fe20000000000 */
[----:B------:R-:W1:Y:S01]  /*5160*/  LDCU UR43, c[0x0][0xb0c] ;  /* 0x00016180ff2b77ac */ /* 0x000e620008000800 */
[----:B------:R-:W1:Y:S01]  /*5170*/  LDCU UR39, c[0x0][0xb30] ;  /* 0x00016600ff2777ac */ /* 0x000e620008000800 */
[----:B------:R-:W1:Y:S01]  /*5180*/  LDCU.64 UR46, c[0x0][0x888] ;  /* 0x00011100ff2e77ac */ /* 0x000e620008000a00 */
[----:B------:R-:W1:Y:S01]  /*5190*/  LDCU.64 UR40, c[0x0][0xb28] ;  /* 0x00016500ff2877ac */ /* 0x000e620008000a00 */
[----:B------:R-:W1:Y:S01]  /*51a0*/  LDCU.64 UR60, c[0x0][0x890] ;  /* 0x00011200ff3c77ac */ /* 0x000e620008000a00 */
[----:B------:R-:W1:Y:S01]  /*51b0*/  LDCU.128 UR52, c[0x0][0xb10] ;  /* 0x00016200ff3477ac */ /* 0x000e620008000c00 */
[----:B------:R-:W1:Y:S01]  /*51c0*/  LDCU UR56, c[0x0][0x374] ;  /* 0x00006e80ff3877ac */ /* 0x000e620008000800 */
[----:B------:R-:W-:Y:S01]  /*51d0*/  UIADD3 UR63, UPT, UPT, UR44, 0x200, URZ ;  /* 0x000002002c3f7890 */ /* 0x000fe2000fffe0ff */
[----:B-1234-:R-:W-:-:S11]  /*51e0*/  IMAD.IADD R69, R0, 0x1, R69 ;  /* 0x0000000100457824 */ /* 0x01efd600078e0245 */
.L_x_122:
[C---:B------:R-:W-:Y:S02]  /*51f0*/  LEA R3, R162.reuse, UR44, 0x3 ;  /* 0x0000002ca2037c11 */ /* 0x040fe4000f8e18ff */
[----:B------:R-:W-:Y:S02]  /*5200*/  SHF.L.U32 R0, R167, 0x1f, RZ ;  /* 0x0000001fa7007819 */ /* 0x000fe400000006ff */
[----:B------:R-:W-:Y:S02]  /*5210*/  LEA R5, R162, UR44, 0x4 ;  /* 0x0000002ca2057c11 */ /* 0x000fe4000f8e20ff */
[----:B-1----:R-:W1:Y:S02]  /*5220*/  SYNCS.PHASECHK.TRANS64.TRYWAIT P0, [R3+URZ+0x60], R0 ;  /* 0x00006000030075a7 */ /* 0x002e6400080011ff */
[----:B-1----:R-:W-:Y:S05]  /*5230*/  @!P0 BRA `(.L_x_96) ;  /* 0x0000004000d88947 */ /* 0x002fea0003800000 */
.L_x_159:
        /* <DEDUP_REMOVED lines=11> */
[----:B------:R-:W-:Y:S01]  /*52f0*/  PLOP3.LUT P0, PT, PT, PT, UP1, 0x80, 0x8 ;  /* 0x000000000008781c */ /* 0x000fe20003f0f018 */
[----:B------:R-:W-:Y:S11]  /*5300*/  UP2UR UR45, UPR, URZ, 0x2 ;  /* 0x00000002ff2d7883 */ /* 0x000ff60008000000 */
[----:B------:R-:W-:Y:S01]  /*5310*/  @!UPT UIADD3 URZ, UPT, UPT, URZ, URZ, URZ ;  /* 0x000000fffffff290 */ /* 0x000fe2000fffe0ff */
[----:B-1----:R-:W-:Y:S02]  /*5320*/  @P0 SHF.R.U32.HI R0, RZ, 0x10, R5 ;  /* 0x00000010ff000819 */ /* 0x002fe40000011605 */
        /* <DEDUP_REMOVED lines=12> */
[----:B------:R-:W2:Y:S01]  /*53f0*/  LDCU UR12, c[0x0][0xb20] ;  /* 0x00016400ff0c77ac */ /* 0x000ea20008000800 */
[----:B------:R-:W-:Y:S02]  /*5400*/  UIMAD.WIDE.U32 UR4, UR56, UR55, URZ ;  /* 0x00000037380472a5 */ /* 0x000fe4000f8e00ff */
[----:B------:R-:W-:Y:S02]  /*5410*/  UIMAD.WIDE.U32 UR6, UR57, UR52, URZ ;  /* 0x00000034390672a5 */ /* 0x000fe4000f8e00ff */
[----:B------:R-:W-:Y:S02]  /*5420*/  UISETP.NE.AND UP0, UPT, UR54, 0x1, UPT ;  /* 0x000000013600788c */ /* 0x000fe4000bf05270 */
[----:B------:R-:W-:Y:S02]  /*5430*/  UIMAD.WIDE.U32 UR8, UR37, UR55, URZ ;  /* 0x00000037250872a5 */ /* 0x000fe4000f8e00ff */
[----:B------:R-:W-:Y:S02]  /*5440*/  UIMAD.WIDE.U32 UR10, UR38, UR52, URZ ;  /* 0x00000034260a72a5 */ /* 0x000fe4000f8e00ff */
[----:B------:R-:W-:Y:S02]  /*5450*/  UISETP.NE.AND UP1, UPT, UR43, 0x1, UPT ;  /* 0x000000012b00788c */ /* 0x000fe4000bf25270 */
[----:B------:R-:W-:Y:S01]  /*5460*/  UISETP.NE.AND UP2, UPT, UR42, 0x1, UPT ;  /* 0x000000012a00788c */ /* 0x000fe2000bf45270 */
[----:B------:R-:W-:Y:S02]  /*5470*/  UMOV UR4, UR5 ;  /* 0x0000000500047c82 */ /* 0x000fe40008000000 */
[----:B--2---:R-:W-:Y:S03]  /*5480*/  USHF.R.U32.HI UR5, URZ, UR12, UR4 ;  /* 0x0000000cff057299 */ /* 0x004fe60008011604 */
[----:B------:R-:W-:Y:S02]  /*5490*/  UMOV UR4, UR7 ;  /* 0x0000000700047c82 */ /* 0x000fe40008000000 */
[----:B------:R-:W-:Y:S02]  /*54a0*/  USHF.R.U32.HI UR7, URZ, UR53, UR4 ;  /* 0x00000035ff077299 */ /* 0x000fe40008011604 */
[----:B------:R-:W-:Y:S02]  /*54b0*/  USEL UR4, UR56, UR5, !UP0 ;  /* 0x0000000538047287 */ /* 0x000fe4000c000000 */
[----:B------:R-:W-:Y:S01]  /*54c0*/  USEL UR7, UR57, UR7, !UP1 ;  /* 0x0000000739077287 */ /* 0x000fe2000c800000 */
[----:B------:R-:W-:Y:S01]  /*54d0*/  UMOV UR5, UR9 ;  /* 0x0000000900057c82 */ /* 0x000fe20008000000 */
[----:B------:R-:W-:Y:S02]  /*54e0*/  UIMAD.WIDE.U32 UR8, UR4, UR40, URZ ;  /* 0x00000028040872a5 */ /* 0x000fe4000f8e00ff */
[----:B------:R-:W-:Y:S03]  /*54f0*/  USHF.R.U32.HI UR6, URZ, UR12, UR5 ;  /* 0x0000000cff067299 */ /* 0x000fe60008011605 */
[----:B------:R-:W-:Y:S01]  /*5500*/  UMOV UR5, UR11 ;  /* 0x0000000b00057c82 */ /* 0x000fe20008000000 */
[----:B------:R-:W-:Y:S02]  /*5510*/  UIMAD.WIDE.U32 UR10, UR7, UR40, URZ ;  /* 0x00000028070a72a5 */ /* 0x000fe4000f8e00ff */
[----:B------:R-:W-:Y:S02]  /*5520*/  USHF.R.U32.HI UR12, URZ, UR53, UR5 ;  /* 0x00000035ff0c7299 */ /* 0x000fe40008011605 */
[----:B------:R-:W-:Y:S01]  /*5530*/  USEL UR6, UR37, UR6, !UP0 ;  /* 0x0000000625067287 */ /* 0x000fe2000c000000 */
[----:B------:R-:W-:Y:S02]  /*5540*/  UMOV UR5, UR9 ;  /* 0x0000000900057c82 */ /* 0x000fe40008000000 */
[----:B------:R-:W-:Y:S01]  /*5550*/  UMOV UR10, UR11 ;  /* 0x0000000b000a7c82 */ /* 0x000fe20008000000 */
[----:B------:R-:W-:Y:S02]  /*5560*/  @UP2 USHF.R.U32.HI UR4, URZ, UR41, UR5 ;  /* 0x00000029ff042299 */ /* 0x000fe40008011605 */
[----:B------:R-:W-:Y:S02]  /*5570*/  @UP2 USHF.R.U32.HI UR7, URZ, UR41, UR10 ;  /* 0x00000029ff072299 */ /* 0x000fe4000801160a */
[----:B------:R-:W-:Y:S02]  /*5580*/  UIMAD UR4, UR42, UR4, URZ ;  /* 0x000000042a0472a4 */ /* 0x000fe4000f8e02ff */
[----:B------:R-:W-:Y:S02]  /*5590*/  UIMAD.WIDE.U32 UR10, UR6, UR40, URZ ;  /* 0x00000028060a72a5 */ /* 0x000fe4000f8e00ff */
[----:B------:R-:W-:Y:S02]  /*55a0*/  USEL UR5, UR38, UR12, !UP1 ;  /* 0x0000000c26057287 */ /* 0x000fe4000c800000 */
[----:B------:R-:W-:Y:S02]  /*55b0*/  UIMAD UR8, UR42, UR7, URZ ;  /* 0x000000072a0872a4 */ /* 0x000fe4000f8e02ff */
[----:B------:R-:W-:Y:S03]  /*55c0*/  UISETP.GE.AND UP0, UPT, UR6, UR4, UPT ;  /* 0x000000040600728c */ /* 0x000fe6000bf06270 */
[----:B------:R-:W-:Y:S01]  /*55d0*/  UMOV UR4, UR11 ;  /* 0x0000000b00047c82 */ /* 0x000fe20008000000 */
[----:B------:R-:W-:Y:S02]  /*55e0*/  UISETP.GE.OR UP0, UPT, UR5, UR8, UP0 ;  /* 0x000000080500728c */ /* 0x000fe40008706670 */
[----:B------:R-:W-:Y:S02]  /*55f0*/  USHF.R.U32.HI UR4, URZ, UR41, UR4 ;  /* 0x00000029ff047299 */ /* 0x000fe40008011604 */
[----:B------:R-:W-:Y:S02]  /*5600*/  UIMAD.WIDE.U32 UR8, UR5, UR40, URZ ;  /* 0x00000028050872a5 */ /* 0x000fe4000f8e00ff */
[----:B------:R-:W-:Y:S02]  /*5610*/  USEL UR11, UR6, UR4, !UP2 ;  /* 0x00000004060b7287 */ /* 0x000fe4000d000000 */
[----:B------:R-:W-:Y:S02]  /*5620*/  UIADD3 UR8, UPT, UPT, -UR5, URZ, URZ ;  /* 0x000000ff05087290 */ /* 0x000fe4000fffe1ff */
[----:B------:R-:W-:Y:S01]  /*5630*/  UIADD3 UR10, UPT, UPT, -UR11, URZ, URZ ;  /* 0x000000ff0b0a7290 */ /* 0x000fe2000fffe1ff */
[----:B------:R-:W-:Y:S01]  /*5640*/  @!UP0 UMOV UR4, UR9 ;  /* 0x0000000900048c82 */ /* 0x000fe20008000000 */
[----:B------:R-:W-:Y:S02]  /*5650*/  UIADD3 UR9, UPT, UPT, -UR6, URZ, URZ ;  /* 0x000000ff06097290 */ /* 0x000fe4000fffe1ff */
[----:B------:R-:W-:Y:S02]  /*5660*/  @!UP0 USHF.R.U32.HI UR4, URZ, UR41, UR4 ;  /* 0x00000029ff048299 */ /* 0x000fe40008011604 */
[----:B------:R-:W-:Y:S02]  /*5670*/  UIMAD UR10, UR42, UR10, UR6 ;  /* 0x0000000a2a0a72a4 */ /* 0x000fe4000f8e0206 */
[----:B------:R-:W-:Y:S04]  /*5680*/  @!UP0 USEL UR4, UR5, UR4, !UP2 ;  /* 0x0000000405048287 */ /* 0x000fe8000d000000 */
[----:B------:R-:W-:Y:S02]  /*5690*/  @!UP0 UIMAD UR10, UR7, UR10, UR4 ;  /* 0x0000000a070a82a4 */ /* 0x000fe4000f8e0204 */
[----:B------:R-:W-:Y:S02]  /*56a0*/  @!UP0 UIADD3 UR11, UPT, UPT, UR11, -UR4, URZ ;  /* 0x800000040b0b8290 */ /* 0x000fe4000fffe0ff */
[----:B------:R-:W-:Y:S02]  /*56b0*/  UIMAD UR7, UR43, UR8, UR38 ;  /* 0x000000082b0772a4 */ /* 0x000fe4000f8e0226 */
[----:B------:R-:W-:Y:S02]  /*56c0*/  @!UP0 UIMAD UR6, UR11, UR42, UR5 ;  /* 0x0000002a0b0682a4 */ /* 0x000fe4000f8e0205 */
[----:B------:R-:W-:Y:S01]  /*56d0*/  UIMAD UR4, UR54, UR9, UR37 ;  /* 0x00000009360472a4 */ /* 0x000fe2000f8e0225 */
[----:B------:R-:W-:Y:S02]  /*56e0*/  @!UP0 UMOV UR5, UR10 ;  /* 0x0000000a00058c82 */ /* 0x000fe40008000000 */
[----:B------:R-:W-:Y:S02]  /*56f0*/  UIMAD UR38, UR5, UR43, UR7 ;  /* 0x0000002b052672a4 */ /* 0x000fe4000f8e0207 */
[----:B------:R-:W-:Y:S11]  /*5700*/  UIMAD UR37, UR6, UR54, UR4 ;  /* 0x00000036062572a4 */ /* 0x000ff6000f8e0204 */
[----:B------:R-:W-:Y:S01]  /*5710*/  @!UPT UIADD3 URZ, UPT, UPT, URZ, URZ, URZ ;  /* 0x000000fffffff290 */ /* 0x000fe2000fffe0ff */
.L_x_97:
[----:B------:R-:W-:Y:S01]  /*5720*/  UISETP.NE.AND UP0, UPT, UR39, 0x1, UPT ;  /* 0x000000012700788c */ /* 0x000fe2000bf05270 */
[----:B------:R-:W-:Y:S01]  /*5730*/  IADD3 R162, PT, PT, R162, 0x1, RZ ;  /* 0x00000001a2a27810 */ /* 0x000fe20007ffe0ff */
[----:B------:R-:W-:Y:S02]  /*5740*/  USHF.L.U32 UR50, UR16, 0x7, URZ ;  /* 0x0000000710327899 */ /* 0x000fe400080006ff */
[----:B------:R-:W-:Y:S07]  /*5750*/  USHF.L.U32 UR49, UR20, 0x7, URZ ;  /* 0x0000000714317899 */ /* 0x000fee00080006ff */
[----:B------:R-:W2:Y:S01]  /*5760*/  @!UP0 LDCU.128 UR12, c[0x0][0xb10] ;  /* 0x00016200ff0c87ac */ /* 0x000ea20008000c00 */
[----:B------:R-:W3:Y:S01]  /*5770*/  @!UP0 LDCU UR5, c[0x0][0xb0c] ;  /* 0x00016180ff0587ac */ /* 0x000ee20008000800 */
[----:B------:R-:W4:Y:S01]  /*5780*/  @!UP0 LDCU UR10, c[0x0][0xb20] ;  /* 0x00016400ff0a87ac */ /* 0x000f220008000800 */
[----:B--2---:R-:W-:Y:S02]  /*5790*/  UIMAD.WIDE.U32 UR8, UR38, UR12, URZ ;  /* 0x0000000c260872a5 */ /* 0x004fe4000f8e00ff */
[----:B------:R-:W-:Y:S02]  /*57a0*/  UIMAD.WIDE.U32 UR6, UR37, UR15, URZ ;  /* 0x0000000f250672a5 */ /* 0x000fe4000f8e00ff */
[----:B------:R-:W-:Y:S03]  /*57b0*/  @!UP0 UISETP.NE.AND UP1, UPT, UR14, 0x1, UPT ;  /* 0x000000010e00888c */ /* 0x000fe6000bf25270 */
[----:B------:R-:W-:Y:S01]  /*57c0*/  @!UP0 UMOV UR4, UR9 ;  /* 0x0000000900048c82 */ /* 0x000fe20008000000 */
[----:B---3--:R-:W-:Y:S02]  /*57d0*/  @!UP0 UISETP.NE.AND UP2, UPT, UR5, 0x1, UPT ;  /* 0x000000010500888c */ /* 0x008fe4000bf45270 */
[----:B------:R-:W-:Y:S01]  /*57e0*/  @!UP0 USHF.R.U32.HI UR4, URZ, UR13, UR4 ;  /* 0x0000000dff048299 */ /* 0x000fe20008011604 */
[----:B------:R-:W-:Y:S02]  /*57f0*/  @!UP0 UMOV UR6, UR7 ;  /* 0x0000000700068c82 */ /* 0x000fe40008000000 */
[----:B----4-:R-:W-:Y:S02]  /*5800*/  @!UP0 USHF.R.U32.HI UR6, URZ, UR10, UR6 ;  /* 0x0000000aff068299 */ /* 0x010fe40008011606 */
[----:B------:R-:W-:Y:S02]  /*5810*/  @!UP0 USEL UR7, UR38, UR4, !UP2 ;  /* 0x0000000426078287 */ /* 0x000fe4000d000000 */
[----:B------:R-:W-:Y:S04]  /*5820*/  @!UP0 USEL UR6, UR37, UR6, !UP1 ;  /* 0x0000000625068287 */ /* 0x000fe8000c800000 */
[----:B------:R-:W-:Y:S02]  /*5830*/  @!UP0 UIADD3 UR4, UPT, UPT, -UR7, UR6, URZ ;  /* 0x0000000607048290 */ /* 0x000fe4000fffe1ff */
[----:B------:R-:W-:Y:S02]  /*5840*/  @!UP0 UIADD3 UR6, UPT, UPT, UR7, -UR6, URZ ;  /* 0x8000000607068290 */ /* 0x000fe4000fffe0ff */
[----:B------:R-:W-:Y:S02]  /*5850*/  @!UP0 UIMAD UR38, UR4, UR5, UR38 ;  /* 0x00000005042682a4 */ /* 0x000fe4000f8e0226 */
[----:B------:R-:W-:Y:S02]  /*5860*/  @!UP0 UIMAD UR37, UR6, UR14, UR37 ;  /* 0x0000000e062582a4 */ /* 0x000fe4000f8e0225 */
[----:B------:R-:W-:Y:S09]  /*5870*/  ULOP3.LUT UP0, URZ, UR63, 0x1b0, URZ, 0xc0, !UPT ;  /* 0x000001b03fff7892 */ /* 0x000ff2000f80c0ff */
[----:B------:R-:W-:Y:S05]  /*5880*/  BRA.U !UP0, `(.L_x_98) ;  /* 0x0000000108407547 */ /* 0x000fea000b800000 */
[----:B------:R-:W2:Y:S01]  /*5890*/  LDCU.64 UR8, c[0x4][0x80] ;  /* 0x01001000ff0877ac */ /* 0x000ea20008000a00 */
[----:B------:R-:W-:Y:S01]  /*58a0*/  MOV R3, 0x0 ;  /* 0x0000000000037802 */ /* 0x000fe20000000f00 */
[----:B------:R-:W-:Y:S02]  /*58b0*/  HFMA2 R12, -RZ, RZ, 0, 5.9604644775390625e-08 ;  /* 0x00000001ff0c7431 */ /* 0x000fe400000001ff */
[----:B------:R-:W-:Y:S02]  /*58c0*/  IMAD.MOV.U32 R8, RZ, RZ, 0x70 ;  /* 0x00000070ff087424 */ /* 0x000fe400078e00ff */
[----:B------:R-:W-:Y:S01]  /*58d0*/  IMAD.MOV.U32 R13, RZ, RZ, RZ ;  /* 0x000000ffff0d7224 */ /* 0x000fe200078e00ff */
[----:B------:R-:W3:Y:S01]  /*58e0*/  LDCU.64 UR6, c[0x4][0x88] ;  /* 0x01001100ff0677ac */ /* 0x000ee20008000a00 */
[----:B------:R-:W4:Y:S01]  /*58f0*/  LDC.64 R2, c[0x4][R3] ;  /* 0x0100000003027b82 */ /* 0x000f220000000a00 */
[----:B------:R-:W1:Y:S01]  /*5900*/  LDCU.64 UR4, c[0x4][0x8] ;  /* 0x01000100ff0477ac */ /* 0x000e620008000a00 */
[----:B--2---:R-:W-:Y:S01]  /*5910*/  MOV R5, UR9 ;  /* 0x0000000900057c02 */ /* 0x004fe20008000f00 */
[----:B------:R-:W-:Y:S01]  /*5920*/  IMAD.U32 R4, RZ, RZ, UR8 ;  /* 0x00000008ff047e24 */ /* 0x000fe2000f8e00ff */
[----:B---3--:R-:W-:Y:S01]  /*5930*/  MOV R7, UR7 ;  /* 0x0000000700077c02 */ /* 0x008fe20008000f00 */
[----:B------:R-:W-:Y:S01]  /*5940*/  IMAD.U32 R6, RZ, RZ, UR6 ;  /* 0x00000006ff067e24 */ /* 0x000fe2000f8e00ff */
[----:B-1----:R-:W-:Y:S01]  /*5950*/  MOV R11, UR5 ;  /* 0x00000005000b7c02 */ /* 0x002fe20008000f00 */
[----:B------:R-:W-:Y:S02]  /*5960*/  IMAD.U32 R10, RZ, RZ, UR4 ;  /* 0x00000004ff0a7e24 */ /* 0x000fe4000f8e00ff */
[----:B------:R-:W-:Y:S07]  /*5970*/  LEPC R20, `(.L_x_98) ;  /* 0x000000001014794e */ /* 0x000fee0000000000 */
[----:B----45:R-:W-:Y:S05]  /*5980*/  CALL.ABS.NOINC R2 ;  /* 0x0000000002007343 */ /* 0x030fea0003c00000 */
.L_x_98:
[----:B------:R-:W-:Y:S01]  /*5990*/  LOP3.LUT P0, RZ, R177, 0x1b0, RZ, 0xc0, !PT ;  /* 0x000001b0b1ff7812 */ /* 0x000fe2000780c0ff */
[----:B------:R-:W-:Y:S11]  /*59a0*/  BSSY.RECONVERGENT B6, `(.L_x_99) ;  /* 0x0000013000067945 */ /* 0x000ff60003800200 */
[----:B------:R-:W-:Y:S01]  /*59b0*/  @!UPT UIADD3 URZ, UPT, UPT, URZ, URZ, URZ ;  /* 0x000000fffffff290 */ /* 0x000fe2000fffe0ff */
[----:B------:R-:W-:Y:S05]  /*59c0*/  @!P0 BRA `(.L_x_100) ;  /* 0x0000000000408947 */ /* 0x000fea0003800000 */
        /* <DEDUP_REMOVED lines=16> */
.L_x_100:
[----:B------:R-:W-:Y:S05]  /*5ad0*/  BSYNC.RECONVERGENT B6 ;  /* 0x0000000000067941 */ /* 0x000fea0003800200 */
.L_x_99:
[----:B------:R-:W-:Y:S01]  /*5ae0*/  R2UR UR4, R160 ;  /* 0x00000000a00472ca */ /* 0x000fe200000e0000 */
[----:B------:R-:W-:Y:S01]  /*5af0*/  UISETP.NE.U32.AND UP0, UPT, UR60, URZ, UPT ;  /* 0x000000ff3c00728c */ /* 0x000fe2000bf05070 */
[----:B------:R-:W-:Y:S02]  /*5b00*/  ISETP.NE.U32.AND P4, PT, R156, RZ, PT ;  /* 0x000000ff9c00720c */ /* 0x000fe40003f85070 */
[----:B------:R-:W-:Y:S01]  /*5b10*/  ISETP.NE.U32.AND P2, PT, RZ, UR46, PT ;  /* 0x0000002eff007c0c */ /* 0x000fe2000bf45070 */
[----:B------:R-:W-:Y:S01]  /*5b20*/  UISETP.NE.AND.EX UP1, UPT, UR61, URZ, UPT, UP0 ;  /* 0x000000ff3d00728c */ /* 0x000fe2000bf25300 */
[----:B------:R-:W-:Y:S01]  /*5b30*/  ISETP.NE.AND.EX P4, PT, R157, RZ, PT, P4 ;  /* 0x000000ff9d00720c */ /* 0x000fe20003f85340 */
[----:B------:R-:W-:Y:S01]  /*5b40*/  UPLOP3.LUT UP0, UPT, UPT, UPT, UPT, 0x40, 0x4 ;  /* 0x000000000004789c */ /* 0x000fe20003f0e870 */
[----:B------:R-:W-:Y:S05]  /*5b50*/  ISETP.NE.AND.EX P2, PT, RZ, UR47, PT, P2 ;  /* 0x0000002fff007c0c */ /* 0x000fea000bf45320 */
[----:B------:R-:W-:Y:S06]  /*5b60*/  UISETP.NE.AND UP2, UPT, UR4, URZ, UPT ;  /* 0x000000ff0400728c */ /* 0x000fec000bf45270 */
[----:B------:R-:W-:Y:S05]  /*5b70*/  PLOP3.LUT P1, PT, PT, PT, UP2, 0x80, 0x8 ;  /* 0x000000000008781c */ /* 0x000fea0003f2f028 */
[----:B------:R-:W-:Y:S06]  /*5b80*/  @UP2 UPLOP3.LUT UP0, UPT, UPT, UPT, UP1, 0x80, 0x8 ;  /* 0x000000000008289c */ /* 0x000fec0003f0f010 */
[----:B------:R-:W-:Y:S01]  /*5b90*/  PLOP3.LUT P0, PT, PT, PT, UP0, 0x80, 0x8 ;  /* 0x000000000008781c */ /* 0x000fe20003f0f008 */
[----:B------:R-:W-:Y:S01]  /*5ba0*/  @!UPT UIADD3 URZ, UPT, UPT, URZ, URZ, URZ ;  /* 0x000000fffffff290 */ /* 0x000fe2000fffe0ff */
[----:B------:R-:W-:Y:S11]  /*5bb0*/  BRA.U !UP1, `(.L_x_101) ;  /* 0x00000001093c7547 */ /* 0x000ff6000b800000 */
[----:B------:R-:W-:Y:S01]  /*5bc0*/  UISETP.NE.U32.AND UP0, UPT, UR46, URZ, UPT ;  /* 0x000000ff2e00728c */ /* 0x000fe2000bf05070 */
[----:B-1----:R-:W-:Y:S01]  /*5bd0*/  HFMA2 R0, -RZ, RZ, 0, 5.9604644775390625e-08 ;  /* 0x00000001ff007431 */ /* 0x002fe200000001ff */
[----:B------:R-:W1:Y:S01]  /*5be0*/  LDCU.64 UR8, c[0x0][0x358] ;  /* 0x00006b00ff0877ac */ /* 0x000e620008000a00 */
[----:B------:R-:W-:Y:S01]  /*5bf0*/  IMAD.MOV.U32 R158, RZ, RZ, 0x1 ;  /* 0x00000001ff9e7424 */ /* 0x000fe200078e00ff */
[----:B------:R-:W-:Y:S06]  /*5c00*/  UISETP.NE.AND.EX UP0, UPT, UR47, URZ, UPT, UP0 ;  /* 0x000000ff2f00728c */ /* 0x000fec000bf05300 */
[----:B------:R-:W-:Y:S05]  /*5c10*/  PLOP3.LUT P3, PT, PT, PT, UP0, 0x80, 0x8 ;  /* 0x000000000008781c */ /* 0x000fea0003f6f008 */
[----:B------:R-:W2:Y:S01]  /*5c20*/  @UP0 LDCU.64 UR4, c[0x0][0x888] ;  /* 0x00011100ff0407ac */ /* 0x000ea20008000a00 */
[----:B------:R-:W-:Y:S07]  /*5c30*/  @UP0 UIMAD UR6, UR36, UR60, URZ ;  /* 0x0000003c240602a4 */ /* 0x000fee000f8e02ff */
[----:B------:R-:W-:Y:S01]  /*5c40*/  @!P3 PRMT R158, R0, 0x7610, R158 ;  /* 0x00007610009eb816 */ /* 0x000fe2000000009e */
[----:B--2---:R-:W-:Y:S06]  /*5c50*/  @UP0 UIMAD.WIDE UR4, UR6, 0x4, UR4 ;  /* 0x00000004060408a5 */ /* 0x004fec000f8e0204 */
[----:B------:R-:W-:Y:S01]  /*5c60*/  IMAD.U32 R2, RZ, RZ, UR4 ;  /* 0x00000004ff027e24 */ /* 0x000fe2000f8e00ff */
[----:B------:R-:W-:Y:S04]  /*5c70*/  MOV R3, UR5 ;  /* 0x0000000500037c02 */ /* 0x000fe80008000f00 */
[----:B------:R-:W2:Y:S01]  /*5c80*/  @!UP0 LDCU UR4, c[0x0][0x880] ;  /* 0x00011000ff0487ac */ /* 0x000ea20008000800 */
[----:B-1---5:R3:W5:Y:S02]  /*5c90*/  @P3 LDG.E R73, desc[UR8][R2.64] ;  /* 0x0000000802493981 */ /* 0x022764000c1e1900 */
[----:B--23--:R-:W-:Y:S02]  /*5ca0*/  @!P3 IMAD.U32 R73, RZ, RZ, UR4 ;  /* 0x00000004ff49be24 */ /* 0x00cfe4000f8e00ff */
.L_x_101:
[----:B------:R-:W-:Y:S05]  /*5cb0*/  @!P4 BRA `(.L_x_102) ;  /* 0x000000000024c947 */ /* 0x000fea0003800000 */
[----:B------:R-:W-:Y:S01]  /*5cc0*/  ISETP.NE.U32.AND P3, PT, R138, RZ, PT ;  /* 0x000000ff8a00720c */ /* 0x000fe20003f65070 */
[----:B------:R-:W2:Y:S03]  /*5cd0*/  LDCU.64 UR4, c[0x0][0x358] ;  /* 0x00006b00ff0477ac */ /* 0x000ea60008000a00 */
[----:B------:R-:W-:Y:S11]  /*5ce0*/  ISETP.NE.AND.EX P3, PT, R139, RZ, PT, P3 ;  /* 0x000000ff8b00720c */ /* 0x000ff60003f65330 */
[----:B------:R-:W-:Y:S02]  /*5cf0*/  @!UPT UIADD3 URZ, UPT, UPT, URZ, URZ, URZ ;  /* 0x000000fffffff290 */ /* 0x000fe4000fffe0ff */
[----:B------:R-:W3:Y:S01]  /*5d00*/  @P3 LDC.64 R2, c[0x0][0x8a8] ;  /* 0x00022a00ff023b82 */ /* 0x000ee20000000a00 */
[----:B-1----:R-:W-:Y:S04]  /*5d10*/  @P3 IMAD R0, R156, UR36, RZ ;  /* 0x000000249c003c24 */ /* 0x002fe8000f8e02ff */
[----:B---3--:R-:W-:Y:S05]  /*5d20*/  @P3 IMAD.WIDE R2, R0, 0x4, R2 ;  /* 0x0000000400023825 */ /* 0x008fea00078e0202 */
[----:B--2--5:R2:W5:Y:S02]  /*5d30*/  @P3 LDG.E R70, desc[UR4][R2.64] ;  /* 0x0000000402463981 */ /* 0x024564000c1e1900 */
[----:B--2---:R-:W3:Y:S02]  /*5d40*/  @!P3 LDC R70, c[0x0][0x8a0] ;  /* 0x00022800ff46bb82 */ /* 0x004ee40000000800 */
.L_x_102:
[----:B-----5:R-:W-:Y:S01]  /*5d50*/  FSETP.NEU.AND P4, PT, R73, RZ, PT ;  /* 0x000000ff4900720b */ /* 0x020fe20003f8d000 */
[----:B------:R-:W-:Y:S01]  /*5d60*/  BSSY B1, `(.L_x_103) ;  /* 0x0000047000017945 */ /* 0x000fe20003800000 */
[----:B------:R-:W-:Y:S01]  /*5d70*/  SEL R5, RZ, 0xffffffff, P2 ;  /* 0xffffffffff057807 */ /* 0x000fe20001000000 */
[----:B------:R-:W-:Y:S01]  /*5d80*/  IMAD.MOV.U32 R186, RZ, RZ, 0x1 ;  /* 0x00000001ffba7424 */ /* 0x000fe200078e00ff */
[----:B------:R-:W-:Y:S01]  /*5d90*/  LOP3.LUT P3, RZ, R158, 0xff, RZ, 0xc0, !PT ;  /* 0x000000ff9eff7812 */ /* 0x000fe2000786c0ff */
[----:B------:R-:W-:Y:S01]  /*5da0*/  IMAD R71, R68, 0x80, R69 ;  /* 0x0000008044477824 */ /* 0x000fe200078e0245 */
[----:B-1----:R-:W-:Y:S02]  /*5db0*/  @P1 SEL R0, RZ, 0xffffffff, P4 ;  /* 0xffffffffff001807 */ /* 0x002fe40002000000 */
[----:B------:R-:W-:Y:S02]  /*5dc0*/  CS2R R154, SRZ ;  /* 0x00000000009a7805 */ /* 0x000fe4000001ff00 */
[----:B------:R-:W-:Y:S02]  /*5dd0*/  LEA R3, R166, UR44, 0x3 ;  /* 0x0000002ca6037c11 */ /* 0x000fe4000f8e18ff */
[----:B------:R-:W-:Y:S02]  /*5de0*/  CS2R R152, SRZ ;  /* 0x0000000000987805 */ /* 0x000fe4000001ff00 */
[----:B------:R-:W-:Y:S02]  /*5df0*/  @P0 SEL R0, R5, R0, !P3 ;  /* 0x0000000005000207 */ /* 0x000fe40005800000 */
[----:B------:R-:W-:Y:S02]  /*5e00*/  CS2R R150, SRZ ;  /* 0x0000000000967805 */ /* 0x000fe4000001ff00 */
[----:B------:R-:W-:Y:S02]  /*5e10*/  LEA R161, R68, UR44, 0x3 ;  /* 0x0000002c44a17c11 */ /* 0x000fe4000f8e18ff */
[----:B------:R-:W-:Y:S02]  /*5e20*/  CS2R R148, SRZ ;  /* 0x0000000000947805 */ /* 0x000fe4000001ff00 */
[----:B------:R-:W-:Y:S02]  /*5e30*/  @P1 LOP3.LUT R0, R0, 0x1, RZ, 0xc0, !PT ;  /* 0x0000000100001812 */ /* 0x000fe400078ec0ff */
[----:B------:R-:W-:Y:S02]  /*5e40*/  CS2R R146, SRZ ;  /* 0x0000000000927805 */ /* 0x000fe4000001ff00 */
[----:B------:R-:W-:Y:S02]  /*5e50*/  SHF.L.U32 R4, R168, 0x1f, RZ ;  /* 0x0000001fa8047819 */ /* 0x000fe400000006ff */
[----:B------:R-:W-:Y:S02]  /*5e60*/  CS2R R144, SRZ ;  /* 0x0000000000907805 */ /* 0x000fe4000001ff00 */
[----:B------:R-:W-:Y:S02]  /*5e70*/  ISETP.NE.U32.OR P6, PT, R0, 0x1, !P1 ;  /* 0x000000010000780c */ /* 0x000fe40004fc5470 */
[----:B------:R-:W-:Y:S02]  /*5e80*/  CS2R R142, SRZ ;  /* 0x00000000008e7805 */ /* 0x000fe4000001ff00 */
[----:B------:R-:W-:Y:S02]  /*5e90*/  PLOP3.LUT P2, PT, PT, PT, UP1, 0x80, 0x8 ;  /* 0x000000000008781c */ /* 0x000fe40003f4f018 */
[----:B------:R-:W-:Y:S02]  /*5ea0*/  CS2R R140, SRZ ;  /* 0x00000000008c7805 */ /* 0x000fe4000001ff00 */
[----:B------:R-:W-:Y:S02]  /*5eb0*/  SEL R0, RZ, 0xffffffff, P4 ;  /* 0xffffffffff007807 */ /* 0x000fe40002000000 */
[----:B------:R-:W-:Y:S03]  /*5ec0*/  P2R R172, PR, RZ, 0x40 ;  /* 0x00000040ffac7803 */ /* 0x000fe60000000000 */
[----:B------:R-:W-:Y:S04]  /*5ed0*/  @P6 SHF.L.U32 R2, R165, 0x1f, RZ ;  /* 0x0000001fa5026819 */ /* 0x000fe800000006ff */
[----:B------:R-:W-:Y:S01]  /*5ee0*/  @P2 SEL R0, R5, R0, !P3 ;  /* 0x0000000005002207 */ /* 0x000fe20005800000 */
[----:B------:R-:W1:Y:S03]  /*5ef0*/  @P6 SYNCS.PHASECHK.TRANS64.TRYWAIT P1, [R3+URZ+0x30], R2 ;  /* 0x00003002030065a7 */ /* 0x000e6600080211ff */
[----:B------:R-:W-:Y:S04]  /*5f00*/  LOP3.LUT R0, R0, 0x1, RZ, 0xc0, !PT ;  /* 0x0000000100007812 */ /* 0x000fe800078ec0ff */
[----:B------:R-:W-:Y:S04]  /*5f10*/  ISETP.NE.U32.AND P5, PT, R0, 0x1, PT ;  /* 0x000000010000780c */ /* 0x000fe80003fa5070 */
[----:B------:R-:W-:Y:S01]  /*5f20*/  P2R R187, PR, RZ, 0x20 ;  /* 0x00000020ffbb7803 */ /* 0x000fe20000000000 */
[----:B------:R2:W4:Y:S01]  /*5f30*/  SYNCS.PHASECHK.TRANS64.TRYWAIT P0, [R161+URZ+0x80], R4 ;  /* 0x00008004a10075a7 */ /* 0x00052200080011ff */
[----:B-1----:R-:W-:Y:S01]  /*5f40*/  @P6 SEL R186, RZ, 0x1, !P1 ;  /* 0x00000001ffba6807 */ /* 0x002fe20004800000 */
[----:B--2---:R-:W-:Y:S06]  /*5f50*/  @!P6 BRA `(.L_x_104) ;  /* 0x00000000009ce947 */ /* 0x004fec0003800000 */
[----:B------:R-:W-:Y:S01]  /*5f60*/  @P5 IMAD R7, R166, 0x2000, R171 ;  /* 0x00002000a6075824 */ /* 0x000fe200078e02ab */
[----:B------:R-:W1:Y:S01]  /*5f70*/  S2R R0, SR_CgaCtaId ;  /* 0x0000000000007919 */ /* 0x000e620000008800 */
[----:B------:R-:W-:Y:S01]  /*5f80*/  ISETP.NE.AND P1, PT, R186, RZ, PT ;  /* 0x000000ffba00720c */ /* 0x000fe20003f25270 */
[----:B------:R-:W-:Y:S01]  /*5f90*/  BSSY B0, `(.L_x_105) ;  /* 0x0000010000007945 */ /* 0x000fe20003800000 */
[--C-:B------:R-:W-:Y:S01]  /*5fa0*/  @P5 IMAD R8, R176, -0x10, R7.reuse ;  /* 0xfffffff0b0085824 */ /* 0x100fe200078e0207 */
[----:B------:R-:W-:Y:S01]  /*5fb0*/  CS2R R142, SRZ ;  /* 0x00000000008e7805 */ /* 0x000fe2000001ff00 */
[----:B------:R-:W-:Y:S01]  /*5fc0*/  @P5 IMAD R6, R170, -0x10, R7 ;  /* 0xfffffff0aa065824 */ /* 0x000fe200078e0207 */
[----:B------:R-:W-:Y:S01]  /*5fd0*/  CS2R R140, SRZ ;  /* 0x00000000008c7805 */ /* 0x000fe2000001ff00 */
[----:B------:R-:W-:Y:S01]  /*5fe0*/  @P5 IMAD R5, R169, 0x10, R8 ;  /* 0x00000010a9055824 */ /* 0x000fe200078e0208 */
[----:B------:R-:W-:Y:S02]  /*5ff0*/  CS2R R150, SRZ ;  /* 0x0000000000967805 */ /* 0x000fe4000001ff00 */
[----:B------:R-:W-:Y:S02]  /*6000*/  CS2R R148, SRZ ;  /* 0x0000000000947805 */ /* 0x000fe4000001ff00 */
[----:B------:R-:W-:Y:S02]  /*6010*/  CS2R R146, SRZ ;  /* 0x0000000000927805 */ /* 0x000fe4000001ff00 */
[----:B------:R-:W-:Y:S02]  /*6020*/  CS2R R144, SRZ ;  /* 0x0000000000907805 */ /* 0x000fe4000001ff00 */
[----:B------:R-:W-:Y:S02]  /*6030*/  CS2R R154, SRZ ;  /* 0x00000000009a7805 */ /* 0x000fe4000001ff00 */
[----:B------:R-:W-:Y:S01]  /*6040*/  CS2R R152, SRZ ;  /* 0x0000000000987805 */ /* 0x000fe2000001ff00 */
[----:B------:R-:W-:Y:S06]  /*6050*/  @P1 BRA `(.L_x_106) ;  /* 0x00000000000c1947 */ /* 0x000fec0003800000 */
[----:B------:R-:W-:Y:S04]  /*6060*/  SHF.L.U32 R2, R165, 0x1f, RZ ;  /* 0x0000001fa5027819 */ /* 0x000fe800000006ff */
[----:B------:R-:W2:Y:S02]  /*6070*/  SYNCS.PHASECHK.TRANS64.TRYWAIT P1, [R3+URZ+0x30], R2 ;  /* 0x00003002030075a7 */ /* 0x000ea400080211ff */
[----:B--2---:R-:W-:Y:S05]  /*6080*/  @!P1 BRA `(.L_x_107) ;  /* 0x0000003400589947 */ /* 0x004fea0003800000 */
.L_x_106:
[----:B------:R-:W-:Y:S05]  /*6090*/  BSYNC B0 ;  /* 0x0000000000007941 */ /* 0x000fea0003800000 */
.L_x_105:
[----:B------:R-:W-:Y:S01]  /*60a0*/  ISETP.NE.AND P1, PT, R187, RZ, PT ;  /* 0x000000ffbb00720c */ /* 0x000fe20003f25270 */
[----:B--2---:R-:W-:Y:S02]  /*60b0*/  VIADD R3, R3, 0x40 ;  /* 0x0000004003037836 */ /* 0x004fe40000000000 */
[----:B------:R-:W-:Y:S03]  /*60c0*/  VIADD R166, R166, 0x1 ;  /* 0x00000001a6a67836 */ /* 0x000fe60000000000 */
[----:B-1----:R-:W-:Y:S07]  /*60d0*/  PRMT R0, R0, 0x654, R3 ;  /* 0x0000065400007816 */ /* 0x002fee0000000003 */
[----:B------:R1:W2:Y:S04]  /*60e0*/  @P1 LDS.128 R140, [R7] ;  /* 0x00000000078c1984 */ /* 0x0002a80000000c00 */
[----:B------:R1:W1:Y:S04]  /*60f0*/  @P1 LDS.128 R148, [R6+0x20] ;  /* 0x0000200006941984 */ /* 0x0002680000000c00 */
[----:B------:R1:W1:Y:S04]  /*6100*/  @P1 LDS.128 R144, [R8+0x10] ;  /* 0x0000100008901984 */ /* 0x0002680000000c00 */
[----:B------:R1:W1:Y:S01]  /*6110*/  @P1 LDS.128 R152, [R5+0x10] ;  /* 0x0000100005981984 */ /* 0x0002620000000c00 */
[C---:B------:R-:W-:Y:S01]  /*6120*/  ISETP.NE.AND P1, PT, R166.reuse, 0x2, PT ;  /* 0x00000002a600780c */ /* 0x040fe20003f25270 */
[----:B------:R-:W-:Y:S01]  /*6130*/  @!PT LDS RZ, [RZ] ;  /* 0x00000000fffff984 */ /* 0x000fe20000000800 */
[----:B------:R-:W-:Y:S01]  /*6140*/  @!PT LDS RZ, [RZ] ;  /* 0x00000000fffff984 */ /* 0x000fe20000000800 */
[----:B------:R-:W-:Y:S01]  /*6150*/  @!PT LDS RZ, [RZ] ;  /* 0x00000000fffff984 */ /* 0x000fe20000000800 */
[----:B------:R-:W-:Y:S01]  /*6160*/  @!PT LDS RZ, [RZ] ;  /* 0x00000000fffff984 */ /* 0x000fe20000000800 */
[----:B------:R5:W-:Y:S06]  /*6170*/  MEMBAR.ALL.CTA ;  /* 0x0000000000007992 */ /* 0x000bec0000008000 */
[----:B-----5:R-:W5:Y:S01]  /*6180*/  FENCE.VIEW.ASYNC.S ;  /* 0x00000000000073c6 */ /* 0x020f620000000000 */
[----:B------:R-:W-:Y:S01]  /*6190*/  SEL R166, R166, RZ, P1 ;  /* 0x000000ffa6a67207 */ /* 0x000fe20000800000 */
[----:B-----5:R5:W-:Y:S02]  /*61a0*/  SYNCS.ARRIVE.TRANS64.RED.A1T0 RZ, [R0+URZ], RZ ;  /* 0x000000ff00ff79a7 */ /* 0x020be400081004ff */
[----:B-----5:R-:W-:Y:S04]  /*61b0*/  SEL R0, RZ, 0x1, P1 ;  /* 0x00000001ff007807 */ /* 0x020fe80000800000 */
[----:B--2---:R-:W-:Y:S02]  /*61c0*/  LOP3.LUT R165, R165, R0, RZ, 0x3c, !PT ;  /* 0x00000000a5a57212 */ /* 0x004fe400078e3cff */
.L_x_104:
[----:B------:R-:W-:Y:S05]  /*61d0*/  BSYNC B1 ;  /* 0x0000000000017941 */ /* 0x000fea0003800000 */
.L_x_103:
[----:B------:R-:W-:Y:S04]  /*61e0*/  SHF.R.U32.HI R0, RZ, 0x15, R71 ;  /* 0x00000015ff007819 */ /* 0x000fe80000011647 */
[----:B------:R-:W-:Y:S01]  /*61f0*/  LOP3.LUT P1, RZ, R0, 0x3, R159, 0x48, !PT ;  /* 0x0000000300ff7812 */ /* 0x000fe2000782489f */
[----:B------:R-:W-:Y:S01]  /*6200*/  @!UPT UIADD3 URZ, UPT, UPT, URZ, URZ, URZ ;  /* 0x000000fffffff290 */ /* 0x000fe2000fffe0ff */
[----:B----4-:R-:W-:Y:S11]  /*6210*/  @P0 BRA `(.L_x_108) ;  /* 0x0000000000080947 */ /* 0x010ff60003800000 */
[----:B------:R-:W2:Y:S02]  /*6220*/  SYNCS.PHASECHK.TRANS64.TRYWAIT P0, [R161+URZ+0x80], R4 ;  /* 0x00008004a10075a7 */ /* 0x000ea400080011ff */
[----:B--2---:R-:W-:Y:S05]  /*6230*/  @!P0 BRA `(.L_x_109) ;  /* 0x0000003400008947 */ /* 0x004fea0003800000 */
.L_x_108:
[----:B------:R-:W-:Y:S04]  /*6240*/  BSSY.RECONVERGENT B6, `(.L_x_110) ;  /* 0x0000012000067945 */ /* 0x000fe80003800200 */
[----:B------:R-:W-:Y:S05]  /*6250*/  @!P1 BRA `(.L_x_111) ;  /* 0x0000000000409947 */ /* 0x000fea0003800000 */
[----:B------:R-:W4:Y:S01]  /*6260*/  LDCU.64 UR8, c[0x4][0x70] ;  /* 0x01000e00ff0877ac */ /* 0x000f220008000a00 */
[----:B------:R-:W-:Y:S01]  /*6270*/  MOV R3, 0x0 ;  /* 0x0000000000037802 */ /* 0x000fe20000000f00 */
[----:B------:R-:W-:Y:S02]  /*6280*/  HFMA2 R12, -RZ, RZ, 0, 5.9604644775390625e-08 ;  /* 0x00000001ff0c7431 */ /* 0x000fe400000001ff */
[----:B-1----:R-:W-:Y:S02]  /*6290*/  IMAD.MOV.U32 R8, RZ, RZ, 0x192 ;  /* 0x00000192ff087424 */ /* 0x002fe400078e00ff */
[----:B------:R-:W-:Y:S01]  /*62a0*/  IMAD.MOV.U32 R13, RZ, RZ, RZ ;  /* 0x000000ffff0d7224 */ /* 0x000fe200078e00ff */
[----:B------:R-:W1:Y:S01]  /*62b0*/  LDCU.64 UR6, c[0x4][0x78] ;  /* 0x01000f00ff0677ac */ /* 0x000e620008000a00 */
[----:B------:R-:W3:Y:S01]  /*62c0*/  LDC.64 R2, c[0x4][R3] ;  /* 0x0100000003027b82 */ /* 0x000ee20000000a00 */
[----:B------:R-:W5:Y:S01]  /*62d0*/  LDCU.64 UR4, c[0x4][0x10] ;  /* 0x01000200ff0477ac */ /* 0x000f620008000a00 */
[----:B----4-:R-:W-:Y:S01]  /*62e0*/  MOV R5, UR9 ;  /* 0x0000000900057c02 */ /* 0x010fe20008000f00 */
[----:B--2---:R-:W-:Y:S01]  /*62f0*/  IMAD.U32 R4, RZ, RZ, UR8 ;  /* 0x00000008ff047e24 */ /* 0x004fe2000f8e00ff */
[----:B-1----:R-:W-:Y:S01]  /*6300*/  MOV R7, UR7 ;  /* 0x0000000700077c02 */ /* 0x002fe20008000f00 */
[----:B------:R-:W-:Y:S01]  /*6310*/  IMAD.U32 R6, RZ, RZ, UR6 ;  /* 0x00000006ff067e24 */ /* 0x000fe2000f8e00ff */
[----:B-----5:R-:W-:Y:S01]  /*6320*/  MOV R11, UR5 ;  /* 0x00000005000b7c02 */ /* 0x020fe20008000f00 */
[----:B------:R-:W-:Y:S02]  /*6330*/  IMAD.U32 R10, RZ, RZ, UR4 ;  /* 0x00000004ff0a7e24 */ /* 0x000fe4000f8e00ff */
[----:B------:R-:W-:Y:S07]  /*6340*/  LEPC R20, `(.L_x_111) ;  /* 0x000000001014794e */ /* 0x000fee0000000000 */
[----:B---3--:R-:W-:Y:S05]  /*6350*/  CALL.ABS.NOINC R2 ;  /* 0x0000000002007343 */ /* 0x008fea0003c00000 */
.L_x_111:
[----:B------:R-:W-:Y:S05]  /*6360*/  BSYNC.RECONVERGENT B6 ;  /* 0x0000000000067941 */ /* 0x000fea0003800200 */
.L_x_110:
[-C--:B------:R-:W-:Y:S01]  /*6370*/  F2FP.F16.E4M3.UNPACK_B R74, R140.reuse ;  /* 0x0000008cff4a723e */ /* 0x080fe200020006ff */
[----:B------:R-:W-:Y:S05]  /*6380*/  WARPSYNC.ALL ;  /* 0x0000000000007948 */ /* 0x000fea0003800000 */
[----:B------:R-:W-:Y:S01]  /*6390*/  R2UR UR4, R71 ;  /* 0x00000000470472ca */ /* 0x000fe200000e0000 */
[--C-:B------:R-:W-:Y:S01]  /*63a0*/  HADD2.F32 R72, -RZ, R74.reuse.H0_H0 ;  /* 0x2000004aff487230 */ /* 0x100fe20000004100 */
[----:B------:R-:W-:Y:S01]  /*63b0*/  F2FP.F16.E4M3.UNPACK_B R76, R140.H1 ;  /* 0x0000008cff4c723e */ /* 0x000fe200030006ff */
[----:B------:R-:W-:Y:S01]  /*63c0*/  HADD2.F32 R75, -RZ, R74.H1_H1 ;  /* 0x3000004aff4b7230 */ /* 0x000fe20000004100 */
[-C--:B------:R-:W-:Y:S01]  /*63d0*/  F2FP.F16.E4M3.UNPACK_B R78, R141.reuse ;  /* 0x0000008dff4e723e */ /* 0x080fe200020006ff */
[----:B------:R-:W-:Y:S01]  /*63e0*/  BSSY.RECONVERGENT B0, `(.L_x_112) ;  /* 0x000011d000007945 */ /* 0x000fe20003800200 */
[----:B------:R-:W-:Y:S01]  /*63f0*/  F2FP.F16.E4M3.UNPACK_B R80, R141.H1 ;  /* 0x0000008dff50723e */ /* 0x000fe200030006ff */
[----:B------:R-:W-:Y:S01]  /*6400*/  HADD2.F32 R74, -RZ, R76.H0_H0 ;  /* 0x2000004cff4a7230 */ /* 0x000fe20000004100 */
[-C--:B------:R-:W-:Y:S01]  /*6410*/  F2FP.F16.E4M3.UNPACK_B R82, R142.reuse ;  /* 0x0000008eff52723e */ /* 0x080fe200020006ff */
[--C-:B------:R-:W-:Y:S01]  /*6420*/  HADD2.F32 R77, -RZ, R78.reuse.H0_H0 ;  /* 0x2000004eff4d7230 */ /* 0x100fe20000004100 */
[----:B------:R-:W-:Y:S01]  /*6430*/  F2FP.F16.E4M3.UNPACK_B R84, R142.H1 ;  /* 0x0000008eff54723e */ /* 0x000fe200030006ff */
[----:B------:R-:W-:Y:S01]  /*6440*/  HADD2.F32 R78, -RZ, R78.H1_H1 ;  /* 0x3000004eff4e7230 */ /* 0x000fe20000004100 */
[-C--:B------:R-:W-:Y:S01]  /*6450*/  F2FP.F16.E4M3.UNPACK_B R86, R143.reuse ;  /* 0x0000008fff56723e */ /* 0x080fe200020006ff */
[----:B-12---:R-:W3:Y:S01]  /*6460*/  LDTM.x64 R4, tmem[UR4] ;  /* 0x00000004000479ee */ /* 0x006ee20008340000 */
[----:B------:R-:W-:Y:S01]  /*6470*/  F2FP.F16.E4M3.UNPACK_B R88, R143.H1 ;  /* 0x0000008fff58723e */ /* 0x000fe200030006ff */
[----:B------:R-:W-:Y:S01]  /*6480*/  HADD2.F32 R76, -RZ, R76.H1_H1 ;  /* 0x3000004cff4c7230 */ /* 0x000fe20000004100 */
[-C--:B------:R-:W-:Y:S01]  /*6490*/  F2FP.F16.E4M3.UNPACK_B R90, R144.reuse ;  /* 0x00000090ff5a723e */ /* 0x080fe200020006ff */
[----:B------:R-:W-:Y:S01]  /*64a0*/  HADD2.F32 R79, -RZ, R80.H0_H0 ;  /* 0x20000050ff4f7230 */ /* 0x000fe20000004100 */
[----:B------:R-:W-:Y:S01]  /*64b0*/  F2FP.F16.E4M3.UNPACK_B R92, R144.H1 ;  /* 0x00000090ff5c723e */ /* 0x000fe200030006ff */
[--C-:B------:R-:W-:Y:S01]  /*64c0*/  HADD2.F32 R81, -RZ, R82.reuse.H0_H0 ;  /* 0x20000052ff517230 */ /* 0x100fe20000004100 */
[----:B------:R-:W-:Y:S01]  /*64d0*/  ISETP.NE.AND P6, PT, R172, RZ, PT ;  /* 0x000000ffac00720c */ /* 0x000fe20003fc5270 */
[----:B------:R-:W-:Y:S01]  /*64e0*/  HADD2.F32 R82, -RZ, R82.H1_H1 ;  /* 0x30000052ff527230 */ /* 0x000fe20000004100 */
[----:B------:R-:W-:Y:S01]  /*64f0*/  SHF.L.U32 R196, R164, 0x4, RZ ;  /* 0x00000004a4c47819 */ /* 0x000fe200000006ff */
[--C-:B------:R-:W-:Y:S01]  /*6500*/  HADD2.F32 R85, -RZ, R86.reuse.H0_H0 ;  /* 0x20000056ff557230 */ /* 0x100fe20000004100 */
[----:B------:R-:W-:Y:S01]  /*6510*/  SHF.L.U32 R200, R163, 0x4, RZ ;  /* 0x00000004a3c87819 */ /* 0x000fe200000006ff */
[----:B------:R-:W-:Y:S01]  /*6520*/  HADD2.F32 R86, -RZ, R86.H1_H1 ;  /* 0x30000056ff567230 */ /* 0x000fe20000004100 */
[C---:B------:R-:W-:Y:S01]  /*6530*/  IADD3 R179, PT, PT, R171.reuse, R196, RZ ;  /* 0x000000c4abb37210 */ /* 0x040fe20007ffe0ff */
[--C-:B------:R-:W-:Y:S01]  /*6540*/  HADD2.F32 R89, -RZ, R90.reuse.H0_H0 ;  /* 0x2000005aff597230 */ /* 0x100fe20000004100 */
[----:B------:R-:W-:Y:S01]  /*6550*/  IADD3 R185, PT, PT, R171, R200, RZ ;  /* 0x000000c8abb97210 */ /* 0x000fe20007ffe0ff */
[----:B------:R-:W-:Y:S01]  /*6560*/  HADD2.F32 R90, -RZ, R90.H1_H1 ;  /* 0x3000005aff5a7230 */ /* 0x000fe20000004100 */
[----:B------:R-:W-:Y:S01]  /*6570*/  SHF.L.U32 R198, R169, 0x4, RZ ;  /* 0x00000004a9c67819 */ /* 0x000fe200000006ff */
[----:B------:R-:W-:Y:S01]  /*6580*/  HADD2.F32 R80, -RZ, R80.H1_H1 ;  /* 0x30000050ff507230 */ /* 0x000fe20000004100 */
[----:B------:R-:W-:Y:S01]  /*6590*/  F2FP.F16.E4M3.UNPACK_B R94, R145 ;  /* 0x00000091ff5e723e */ /* 0x000fe200020006ff */
[--C-:B------:R-:W-:Y:S01]  /*65a0*/  HADD2.F32 R83, -RZ, R84.reuse.H0_H0 ;  /* 0x20000054ff537230 */ /* 0x100fe20000004100 */
[----:B------:R-:W-:Y:S01]  /*65b0*/  IADD3 R184, PT, PT, R198, R179, RZ ;  /* 0x000000b3c6b87210 */ /* 0x000fe20007ffe0ff */
[----:B------:R-:W-:Y:S01]  /*65c0*/  HADD2.F32 R84, -RZ, R84.H1_H1 ;  /* 0x30000054ff547230 */ /* 0x000fe20000004100 */
[----:B------:R-:W-:Y:S01]  /*65d0*/  F2FP.F16.E4M3.UNPACK_B R98, R146 ;  /* 0x00000092ff62723e */ /* 0x000fe200020006ff */
[C---:B---3--:R-:W-:Y:S01]  /*65e0*/  FMUL R0, R70.reuse, R4 ;  /* 0x0000000446007220 */ /* 0x048fe20000400000 */
[C---:B------:R-:W-:Y:S01]  /*65f0*/  FMUL R2, R70.reuse, R5 ;  /* 0x0000000546027220 */ /* 0x040fe20000400000 */
[C---:B------:R-:W-:Y:S01]  /*6600*/  FMUL R4, R70.reuse, R8 ;  /* 0x0000000846047220 */ /* 0x040fe20000400000 */
[C---:B------:R-:W-:Y:S01]  /*6610*/  FMUL R5, R70.reuse, R9 ;  /* 0x0000000946057220 */ /* 0x040fe20000400000 */
[C---:B------:R-:W-:Y:S01]  /*6620*/  FFMA R0, R73.reuse, R72, R0 ;  /* 0x0000004849007223 */ /* 0x040fe20000000000 */
[C---:B------:R-:W-:Y:S01]  /*6630*/  FFMA R2, R73.reuse, R75, R2 ;  /* 0x0000004b49027223 */ /* 0x040fe20000000002 */
[C---:B------:R-:W-:Y:S01]  /*6640*/  FMUL R8, R70.reuse, R12 ;  /* 0x0000000c46087220 */ /* 0x040fe20000400000 */
[C---:B------:R-:W-:Y:S01]  /*6650*/  FMUL R9, R70.reuse, R13 ;  /* 0x0000000d46097220 */ /* 0x040fe20000400000 */
[C---:B------:R-:W-:Y:S01]  /*6660*/  FMUL R12, R70.reuse, R16 ;  /* 0x00000010460c7220 */ /* 0x040fe20000400000 */
[C---:B------:R-:W-:Y:S01]  /*6670*/  FMUL R13, R70.reuse, R17 ;  /* 0x00000011460d7220 */ /* 0x040fe20000400000 */
[C---:B------:R-:W-:Y:S01]  /*6680*/  FMUL R16, R70.reuse, R20 ;  /* 0x0000001446107220 */ /* 0x040fe20000400000 */
[C---:B------:R-:W-:Y:S01]  /*6690*/  FMUL R17, R70.reuse, R21 ;  /* 0x0000001546117220 */ /* 0x040fe20000400000 */
[--C-:B------:R-:W-:Y:S02]  /*66a0*/  HADD2.F32 R93, -RZ, R94.reuse.H0_H0 ;  /* 0x2000005eff5d7230 */ /* 0x100fe40000004100 */
[C---:B------:R-:W-:Y:S01]  /*66b0*/  FMUL R20, R70.reuse, R24 ;  /* 0x0000001846147220 */ /* 0x040fe20000400000 */
[----:B------:R-:W-:Y:S02]  /*66c0*/  HADD2.F32 R94, -RZ, R94.H1_H1 ;  /* 0x3000005eff5e7230 */ /* 0x000fe40000004100 */
[C---:B------:R-:W-:Y:S01]  /*66d0*/  FMUL R21, R70.reuse, R25 ;  /* 0x0000001946157220 */ /* 0x040fe20000400000 */
[--C-:B------:R-:W-:Y:S02]  /*66e0*/  HADD2.F32 R97, -RZ, R98.reuse.H0_H0 ;  /* 0x20000062ff617230 */ /* 0x100fe40000004100 */
[C---:B------:R-:W-:Y:S01]  /*66f0*/  FMUL R24, R70.reuse, R28 ;  /* 0x0000001c46187220 */ /* 0x040fe20000400000 */
[----:B------:R-:W-:Y:S02]  /*6700*/  HADD2.F32 R98, -RZ, R98.H1_H1 ;  /* 0x30000062ff627230 */ /* 0x000fe40000004100 */
[C---:B------:R-:W-:Y:S01]  /*6710*/  FMUL R25, R70.reuse, R29 ;  /* 0x0000001d46197220 */ /* 0x040fe20000400000 */
[C---:B------:R-:W-:Y:S01]  /*6720*/  FMUL R28, R70.reuse, R32 ;  /* 0x00000020461c7220 */ /* 0x040fe20000400000 */
[C---:B------:R-:W-:Y:S01]  /*6730*/  FMUL R29, R70.reuse, R33 ;  /* 0x00000021461d7220 */ /* 0x040fe20000400000 */
[C---:B------:R-:W-:Y:S01]  /*6740*/  FMUL R32, R70.reuse, R36 ;  /* 0x0000002446207220 */ /* 0x040fe20000400000 */
[----:B------:R-:W-:Y:S01]  /*6750*/  F2FP.F16.E4M3.UNPACK_B R96, R145.H1 ;  /* 0x00000091ff60723e */ /* 0x000fe200030006ff */
[C---:B------:R-:W-:Y:S01]  /*6760*/  FMUL R33, R70.reuse, R37 ;  /* 0x0000002546217220 */ /* 0x040fe20000400000 */
[C---:B------:R-:W-:Y:S01]  /*6770*/  FMUL R36, R70.reuse, R40 ;  /* 0x0000002846247220 */ /* 0x040fe20000400000 */
[----:B------:R-:W-:Y:S01]  /*6780*/  F2FP.F16.E4M3.UNPACK_B R100, R146.H1 ;  /* 0x00000092ff64723e */ /* 0x000fe200030006ff */
[C---:B------:R-:W-:Y:S01]  /*6790*/  FMUL R37, R70.reuse, R41 ;  /* 0x0000002946257220 */ /* 0x040fe20000400000 */
[C---:B------:R-:W-:Y:S01]  /*67a0*/  FMUL R40, R70.reuse, R44 ;  /* 0x0000002c46287220 */ /* 0x040fe20000400000 */
[----:B------:R-:W-:Y:S01]  /*67b0*/  F2FP.F16.E4M3.UNPACK_B R102, R147 ;  /* 0x00000093ff66723e */ /* 0x000fe200020006ff */
[C---:B------:R-:W-:Y:S01]  /*67c0*/  FMUL R41, R70.reuse, R45 ;  /* 0x0000002d46297220 */ /* 0x040fe20000400000 */
[C---:B------:R-:W-:Y:S01]  /*67d0*/  FMUL R44, R70.reuse, R48 ;  /* 0x00000030462c7220 */ /* 0x040fe20000400000 */
[----:B------:R-:W-:Y:S01]  /*67e0*/  F2FP.F16.E4M3.UNPACK_B R104, R147.H1 ;  /* 0x00000093ff68723e */ /* 0x000fe200030006ff */
[C---:B------:R-:W-:Y:S01]  /*67f0*/  FMUL R45, R70.reuse, R49 ;  /* 0x00000031462d7220 */ /* 0x040fe20000400000 */
[--C-:B------:R-:W-:Y:S02]  /*6800*/  HADD2.F32 R101, -RZ, R102.reuse.H0_H0 ;  /* 0x20000066ff657230 */ /* 0x100fe40000004100 */
[C---:B------:R-:W-:Y:S01]  /*6810*/  FMUL R48, R70.reuse, R52 ;  /* 0x0000003446307220 */ /* 0x040fe20000400000 */
[----:B------:R-:W-:Y:S01]  /*6820*/  F2FP.F16.E4M3.UNPACK_B R106, R148 ;  /* 0x00000094ff6a723e */ /* 0x000fe200020006ff */
[----:B------:R-:W-:Y:S02]  /*6830*/  HADD2.F32 R102, -RZ, R102.H1_H1 ;  /* 0x30000066ff667230 */ /* 0x000fe40000004100 */
[C---:B------:R-:W-:Y:S01]  /*6840*/  FMUL R49, R70.reuse, R53 ;  /* 0x0000003546317220 */ /* 0x040fe20000400000 */
[C---:B------:R-:W-:Y:S01]  /*6850*/  FMUL R52, R70.reuse, R56 ;  /* 0x0000003846347220 */ /* 0x040fe20000400000 */
[----:B------:R-:W-:Y:S01]  /*6860*/  F2FP.F16.E4M3.UNPACK_B R108, R148.H1 ;  /* 0x00000094ff6c723e */ /* 0x000fe200030006ff */
[--C-:B------:R-:W-:Y:S02]  /*6870*/  HADD2.F32 R105, -RZ, R106.reuse.H0_H0 ;  /* 0x2000006aff697230 */ /* 0x100fe40000004100 */
[C---:B------:R-:W-:Y:S01]  /*6880*/  FMUL R53, R70.reuse, R57 ;  /* 0x0000003946357220 */ /* 0x040fe20000400000 */
[----:B------:R-:W-:Y:S02]  /*6890*/  HADD2.F32 R106, -RZ, R106.H1_H1 ;  /* 0x3000006aff6a7230 */ /* 0x000fe40000004100 */
        /* <DEDUP_REMOVED lines=11> */
[C---:B------:R-:W-:Y:S01]  /*6950*/  FFMA R3, R73.reuse, R74, R3 ;  /* 0x0000004a49037223 */ /* 0x040fe20000000003 */
[----:B------:R-:W-:Y:S01]  /*6960*/  F2FP.F16.E4M3.UNPACK_B R116, R150.H1 ;  /* 0x00000096ff74723e */ /* 0x000fe200030006ff */
[--C-:B------:R-:W-:Y:S02]  /*6970*/  HADD2.F32 R113, -RZ, R114.reuse.H0_H0 ;  /* 0x20000072ff717230 */ /* 0x100fe40000004100 */
[C---:B------:R-:W-:Y:S01]  /*6980*/  FFMA R7, R73.reuse, R76, R7 ;  /* 0x0000004c49077223 */ /* 0x040fe20000000007 */
[C---:B------:R-:W-:Y:S01]  /*6990*/  FFMA R4, R73.reuse, R77, R4 ;  /* 0x0000004d49047223 */ /* 0x040fe20000000004 */
[----:B------:R-:W-:Y:S01]  /*69a0*/  F2FP.F16.E4M3.UNPACK_B R118, R151 ;  /* 0x00000097ff76723e */ /* 0x000fe200020006ff */
[----:B------:R-:W-:Y:S01]  /*69b0*/  FFMA R5, R73, R78, R5 ;  /* 0x0000004e49057223 */ /* 0x000fe20000000005 */
[----:B------:R-:W-:Y:S01]  /*69c0*/  HADD2.F32 R114, -RZ, R114.H1_H1 ;  /* 0x30000072ff727230 */ /* 0x000fe20000004100 */
[----:B------:R-:W-:Y:S01]  /*69d0*/  F2FP.SATFINITE.E4M3.F32.PACK_AB_MERGE_C R173, R7, R3, RZ ;  /* 0x0000000307ad723e */ /* 0x000fe200048070ff */
[C---:B------:R-:W-:Y:S01]  /*69e0*/  FMUL R6, R70.reuse, R10 ;  /* 0x0000000a46067220 */ /* 0x040fe20000400000 */
[--C-:B------:R-:W-:Y:S02]  /*69f0*/  HADD2.F32 R117, -RZ, R118.reuse.H0_H0 ;  /* 0x20000076ff757230 */ /* 0x100fe40000004100 */
[----:B------:R-:W-:Y:S01]  /*6a00*/  FMUL R11, R70, R11 ;  /* 0x0000000b460b7220 */ /* 0x000fe20000400000 */
[----:B------:R-:W-:Y:S01]  /*6a10*/  F2FP.SATFINITE.E4M3.F32.PACK_AB_MERGE_C R172, R2, R0, R173 ;  /* 0x0000000002ac723e */ /* 0x000fe200048070ad */
[C---:B------:R-:W-:Y:S01]  /*6a20*/  FFMA R6, R73.reuse, R79, R6 ;  /* 0x0000004f49067223 */ /* 0x040fe20000000006 */
[----:B------:R-:W-:Y:S02]  /*6a30*/  HADD2.F32 R118, -RZ, R118.H1_H1 ;  /* 0x30000076ff767230 */ /* 0x000fe40000004100 */
[C---:B------:R-:W-:Y:S01]  /*6a40*/  FFMA R11, R73.reuse, R80, R11 ;  /* 0x00000050490b7223 */ /* 0x040fe2000000000b */
[C---:B------:R-:W-:Y:S01]  /*6a50*/  FFMA R8, R73.reuse, R81, R8 ;  /* 0x0000005149087223 */ /* 0x040fe20000000008 */
[----:B------:R-:W-:Y:S01]  /*6a60*/  F2FP.F16.E4M3.UNPACK_B R120, R151.H1 ;  /* 0x00000097ff78723e */ /* 0x000fe200030006ff */
[----:B------:R-:W-:Y:S01]  /*6a70*/  FFMA R9, R73, R82, R9 ;  /* 0x0000005249097223 */ /* 0x000fe20000000009 */
[C---:B------:R-:W-:Y:S01]  /*6a80*/  FMUL R10, R70.reuse, R14 ;  /* 0x0000000e460a7220 */ /* 0x040fe20000400000 */
[----:B------:R-:W-:Y:S01]  /*6a90*/  F2FP.F16.E4M3.UNPACK_B R122, R152 ;  /* 0x00000098ff7a723e */ /* 0x000fe200020006ff */
[C---:B------:R-:W-:Y:S01]  /*6aa0*/  FMUL R15, R70.reuse, R15 ;  /* 0x0000000f460f7220 */ /* 0x040fe20000400000 */
[----:B------:R-:W-:Y:S01]  /*6ab0*/  HADD2.F32 R87, -RZ, R88.H0_H0 ;  /* 0x20000058ff577230 */ /* 0x000fe20000004100 */
[----:B------:R-:W-:Y:S01]  /*6ac0*/  F2FP.SATFINITE.E4M3.F32.PACK_AB_MERGE_C R174, R11, R6, RZ ;  /* 0x000000060bae723e */ /* 0x000fe200048070ff */
[C---:B------:R-:W-:Y:S01]  /*6ad0*/  FFMA R10, R73.reuse, R83, R10 ;  /* 0x00000053490a7223 */ /* 0x040fe2000000000a */
[C---:B------:R-:W-:Y:S01]  /*6ae0*/  FFMA R15, R73.reuse, R84, R15 ;  /* 0x00000054490f7223 */ /* 0x040fe2000000000f */
[C---:B------:R-:W-:Y:S01]  /*6af0*/  FFMA R12, R73.reuse, R85, R12 ;  /* 0x00000055490c7223 */ /* 0x040fe2000000000c */
[----:B------:R-:W-:Y:S01]  /*6b00*/  F2FP.F16.E4M3.UNPACK_B R124, R152.H1 ;  /* 0x00000098ff7c723e */ /* 0x000fe200030006ff */
[----:B------:R-:W-:Y:S01]  /*6b10*/  FFMA R13, R73, R86, R13 ;  /* 0x00000056490d7223 */ /* 0x000fe2000000000d */
[----:B------:R-:W-:Y:S01]  /*6b20*/  F2FP.SATFINITE.E4M3.F32.PACK_AB_MERGE_C R173, R5, R4, R174 ;  /* 0x0000000405ad723e */ /* 0x000fe200048070ae */
[--C-:B------:R-:W-:Y:S01]  /*6b30*/  HADD2.F32 R121, -RZ, R122.reuse.H0_H0 ;  /* 0x2000007aff797230 */ /* 0x100fe20000004100 */
[----:B------:R-:W-:Y:S01]  /*6b40*/  F2FP.SATFINITE.E4M3.F32.PACK_AB_MERGE_C R174, R15, R10, RZ ;  /* 0x0000000a0fae723e */ /* 0x000fe200048070ff */
[----:B------:R-:W-:Y:S02]  /*6b50*/  HADD2.F32 R122, -RZ, R122.H1_H1 ;  /* 0x3000007aff7a7230 */ /* 0x000fe40000004100 */
[C---:B------:R-:W-:Y:S01]  /*6b60*/  FMUL R14, R70.reuse, R18 ;  /* 0x00000012460e7220 */ /* 0x040fe20000400000 */
[----:B------:R-:W-:Y:S01]  /*6b70*/  HADD2.F32 R88, -RZ, R88.H1_H1 ;  /* 0x30000058ff587230 */ /* 0x000fe20000004100 */
[----:B------:R-:W-:Y:S01]  /*6b80*/  F2FP.SATFINITE.E4M3.F32.PACK_AB_MERGE_C R174, R9, R8, R174 ;  /* 0x0000000809ae723e */ /* 0x000fe200048070ae */
[C---:B------:R-:W-:Y:S01]  /*6b90*/  FMUL R19, R70.reuse, R19 ;  /* 0x0000001346137220 */ /* 0x040fe20000400000 */
[--C-:B------:R-:W-:Y:S02]  /*6ba0*/  HADD2.F32 R91, -RZ, R92.reuse.H0_H0 ;  /* 0x2000005cff5b7230 */ /* 0x100fe40000004100 */
[C---:B------:R-:W-:Y:S01]  /*6bb0*/  FFMA R14, R73.reuse, R87, R14 ;  /* 0x00000057490e7223 */ /* 0x040fe2000000000e */
[----:B------:R-:W-:Y:S02]  /*6bc0*/  HADD2.F32 R92, -RZ, R92.H1_H1 ;  /* 0x3000005cff5c7230 */ /* 0x000fe40000004100 */
[C---:B------:R-:W-:Y:S01]  /*6bd0*/  FFMA R19, R73.reuse, R88, R19 ;  /* 0x0000005849137223 */ /* 0x040fe20000000013 */
[C---:B------:R-:W-:Y:S01]  /*6be0*/  FFMA R16, R73.reuse, R89, R16 ;  /* 0x0000005949107223 */ /* 0x040fe20000000010 */
        /* <DEDUP_REMOVED lines=17> */
[----:B------:R1:W-:Y:S01]  /*6d00*/  STS.128 [R137+UR44+0x4200], R172 ;  /* 0x004200ac89007988 */ /* 0x0003e20008000c2c */
[----:B------:R-:W-:Y:S01]  /*6d10*/  F2FP.SATFINITE.E4M3.F32.PACK_AB_MERGE_C R180, R17, R16, R180 ;  /* 0x0000001011b4723e */ /* 0x000fe200048070b4 */
[C---:B------:R-:W-:Y:S01]  /*6d20*/  FFMA R22, R73.reuse, R95, R22 ;  /* 0x0000005f49167223 */ /* 0x040fe20000000016 */
[C---:B------:R-:W-:Y:S01]  /*6d30*/  FMUL R27, R70.reuse, R27 ;  /* 0x0000001b461b7220 */ /* 0x040fe20000400000 */
[--C-:B------:R-:W-:Y:S02]  /*6d40*/  HADD2.F32 R99, -RZ, R100.reuse.H0_H0 ;  /* 0x20000064ff637230 */ /* 0x100fe40000004100 */
[C---:B------:R-:W-:Y:S01]  /*6d50*/  FMUL R26, R70.reuse, R30 ;  /* 0x0000001e461a7220 */ /* 0x040fe20000400000 */
[----:B------:R-:W-:Y:S02]  /*6d60*/  HADD2.F32 R100, -RZ, R100.H1_H1 ;  /* 0x30000064ff647230 */ /* 0x000fe40000004100 */
[C---:B------:R-:W-:Y:S01]  /*6d70*/  FFMA R27, R73.reuse, R96, R27 ;  /* 0x00000060491b7223 */ /* 0x040fe2000000001b */
[C---:B------:R-:W-:Y:S01]  /*6d80*/  FFMA R24, R73.reuse, R97, R24 ;  /* 0x0000006149187223 */ /* 0x040fe20000000018 */
[C---:B------:R-:W-:Y:S01]  /*6d90*/  FFMA R25, R73.reuse, R98, R25 ;  /* 0x0000006249197223 */ /* 0x040fe20000000019 */
[----:B------:R-:W-:Y:S01]  /*6da0*/  F2FP.F16.E4M3.UNPACK_B R130, R154 ;  /* 0x0000009aff82723e */ /* 0x000fe200020006ff */
[----:B------:R-:W-:Y:S01]  /*6db0*/  FFMA R26, R73, R99, R26 ;  /* 0x00000063491a7223 */ /* 0x000fe2000000001a */
[----:B------:R-:W-:Y:S01]  /*6dc0*/  F2FP.SATFINITE.E4M3.F32.PACK_AB_MERGE_C R181, R27, R22, RZ ;  /* 0x000000161bb5723e */ /* 0x000fe200048070ff */
[C---:B------:R-:W-:Y:S01]  /*6dd0*/  FMUL R31, R70.reuse, R31 ;  /* 0x0000001f461f7220 */ /* 0x040fe20000400000 */
[--C-:B------:R-:W-:Y:S02]  /*6de0*/  HADD2.F32 R103, -RZ, R104.reuse.H0_H0 ;  /* 0x20000068ff677230 */ /* 0x100fe40000004100 */
[C---:B------:R-:W-:Y:S01]  /*6df0*/  FMUL R30, R70.reuse, R34 ;  /* 0x00000022461e7220 */ /* 0x040fe20000400000 */
[----:B------:R-:W-:Y:S01]  /*6e00*/  HADD2.F32 R104, -RZ, R104.H1_H1 ;  /* 0x30000068ff687230 */ /* 0x000fe20000004100 */
[----:B------:R-:W-:Y:S01]  /*6e10*/  F2FP.SATFINITE.E4M3.F32.PACK_AB_MERGE_C R181, R21, R20, R181 ;  /* 0x0000001415b5723e */ /* 0x000fe200048070b5 */
[C---:B------:R-:W-:Y:S01]  /*6e20*/  FFMA R31, R73.reuse, R100, R31 ;  /* 0x00000064491f7223 */ /* 0x040fe2000000001f */
[C---:B------:R-:W-:Y:S01]  /*6e30*/  FFMA R28, R73.reuse, R101, R28 ;  /* 0x00000065491c7223 */ /* 0x040fe2000000001c */
[C---:B------:R-:W-:Y:S01]  /*6e40*/  FFMA R29, R73.reuse, R102, R29 ;  /* 0x00000066491d7223 */ /* 0x040fe2000000001d */
[----:B------:R-:W-:Y:S01]  /*6e50*/  F2FP.F16.E4M3.UNPACK_B R132, R154.H1 ;  /* 0x0000009aff84723e */ /* 0x000fe200030006ff */
[----:B------:R-:W-:Y:S01]  /*6e60*/  FFMA R30, R73, R103, R30 ;  /* 0x00000067491e7223 */ /* 0x000fe2000000001e */
[----:B------:R-:W-:Y:S01]  /*6e70*/  F2FP.SATFINITE.E4M3.F32.PACK_AB_MERGE_C R182, R31, R26, RZ ;  /* 0x0000001a1fb6723e */ /* 0x000fe200048070ff */
[----:B------:R-:W-:Y:S02]  /*6e80*/  HADD2.F32 R129, -RZ, R130.H0_H0 ;  /* 0x20000082ff817230 */ /* 0x000fe40000004100 */
[C---:B------:R-:W-:Y:S01]  /*6e90*/  FMUL R35, R70.reuse, R35 ;  /* 0x0000002346237220 */ /* 0x040fe20000400000 */
[----:B------:R-:W-:Y:S01]  /*6ea0*/  HADD2.F32 R107, -RZ, R108.H0_H0 ;  /* 0x2000006cff6b7230 */ /* 0x000fe20000004100 */
[----:B------:R-:W-:Y:S01]  /*6eb0*/  F2FP.SATFINITE.E4M3.F32.PACK_AB_MERGE_C R182, R25, R24, R182 ;  /* 0x0000001819b6723e */ /* 0x000fe200048070b6 */
[----:B------:R-:W-:Y:S02]  /*6ec0*/  HADD2.F32 R130, -RZ, R130.H1_H1 ;  /* 0x30000082ff827230 */ /* 0x000fe40000004100 */
[C---:B------:R-:W-:Y:S01]  /*6ed0*/  FFMA R35, R73.reuse, R104, R35 ;  /* 0x0000006849237223 */ /* 0x040fe20000000023 */
[C---:B------:R-:W-:Y:S01]  /*6ee0*/  FFMA R32, R73.reuse, R105, R32 ;  /* 0x0000006949207223 */ /* 0x040fe20000000020 */
[----:B------:R-:W-:Y:S01]  /*6ef0*/  FFMA R33, R73, R106, R33 ;  /* 0x0000006a49217223 */ /* 0x000fe20000000021 */
[----:B------:R-:W-:Y:S02]  /*6f00*/  HADD2.F32 R108, -RZ, R108.H1_H1 ;  /* 0x3000006cff6c7230 */ /* 0x000fe40000004100 */
        /* <DEDUP_REMOVED lines=16> */
[----:B------:R1:W-:Y:S01]  /*7010*/  STS.128 [R179+0x4010], R180 ;  /* 0x004010b4b3007388 */ /* 0x0003e20000000c00 */
[----:B------:R-:W-:Y:S01]  /*7020*/  F2FP.SATFINITE.E4M3.F32.PACK_AB_MERGE_C R188, R33, R32, R188 ;  /* 0x0000002021bc723e */ /* 0x000fe200048070bc */
[C---:B------:R-:W-:Y:S01]  /*7030*/  FFMA R38, R73.reuse, R111, R38 ;  /* 0x0000006f49267223 */ /* 0x040fe20000000026 */
[C---:B------:R-:W-:Y:S01]  /*7040*/  FMUL R43, R70.reuse, R43 ;  /* 0x0000002b462b7220 */ /* 0x040fe20000400000 */
[--C-:B------:R-:W-:Y:S02]  /*7050*/  HADD2.F32 R115, -RZ, R116.reuse.H0_H0 ;  /* 0x20000074ff737230 */ /* 0x100fe40000004100 */
[----:B------:R-:W-:Y:S01]  /*7060*/  FMUL R42, R70, R46 ;  /* 0x0000002e462a7220 */ /* 0x000fe20000400000 */
[----:B------:R-:W-:Y:S02]  /*7070*/  HADD2.F32 R116, -RZ, R116.H1_H1 ;  /* 0x30000074ff747230 */ /* 0x000fe40000004100 */
[C---:B------:R-:W-:Y:S01]  /*7080*/  FFMA R43, R73.reuse, R112, R43 ;  /* 0x00000070492b7223 */ /* 0x040fe2000000002b */
[C---:B------:R-:W-:Y:S01]  /*7090*/  FFMA R40, R73.reuse, R113, R40 ;  /* 0x0000007149287223 */ /* 0x040fe20000000028 */
[C---:B------:R-:W-:Y:S01]  /*70a0*/  FFMA R41, R73.reuse, R114, R41 ;  /* 0x0000007249297223 */ /* 0x040fe20000000029 */
[----:B------:R-:W-:Y:S01]  /*70b0*/  ISETP.NE.AND P0, PT, R178, RZ, PT ;  /* 0x000000ffb200720c */ /* 0x000fe20003f05270 */
        /* <DEDUP_REMOVED lines=10> */
[C---:B------:R-:W-:Y:S01]  /*7160*/  FMUL R51, R70.reuse, R51 ;  /* 0x0000003346337220 */ /* 0x040fe20000400000 */
[--C-:B------:R-:W-:Y:S02]  /*7170*/  HADD2.F32 R123, -RZ, R124.reuse.H0_H0 ;  /* 0x2000007cff7b7230 */ /* 0x100fe40000004100 */
[C---:B------:R-:W-:Y:S01]  /*7180*/  FFMA R46, R73.reuse, R119, R46 ;  /* 0x00000077492e7223 */ /* 0x040fe2000000002e */
[----:B------:R-:W-:Y:S02]  /*7190*/  HADD2.F32 R124, -RZ, R124.H1_H1 ;  /* 0x3000007cff7c7230 */ /* 0x000fe40000004100 */
[C---:B------:R-:W-:Y:S01]  /*71a0*/  FMUL R50, R70.reuse, R54 ;  /* 0x0000003646327220 */ /* 0x040fe20000400000 */
[C---:B------:R-:W-:Y:S01]  /*71b0*/  FFMA R51, R73.reuse, R120, R51 ;  /* 0x0000007849337223 */ /* 0x040fe20000000033 */
[C---:B------:R-:W-:Y:S01]  /*71c0*/  FMUL R55, R70.reuse, R55 ;  /* 0x0000003746377220 */ /* 0x040fe20000400000 */
[C---:B------:R-:W-:Y:S01]  /*71d0*/  FFMA R48, R73.reuse, R121, R48 ;  /* 0x0000007949307223 */ /* 0x040fe20000000030 */
[C---:B------:R-:W-:Y:S01]  /*71e0*/  FFMA R49, R73.reuse, R122, R49 ;  /* 0x0000007a49317223 */ /* 0x040fe20000000031 */
        /* <DEDUP_REMOVED lines=20> */
[----:B------:R-:W-:Y:S01]  /*7330*/  FFMA R63, R73, R132, R63 ;  /* 0x00000084493f7223 */ /* 0x000fe2000000003f */
[----:B------:R-:W-:Y:S01]  /*7340*/  FMUL R67, R70, R67 ;  /* 0x0000004346437220 */ /* 0x000fe20000400000 */
[----:B------:R-:W-:Y:S01]  /*7350*/  F2FP.SATFINITE.E4M3.F32.PACK_AB_MERGE_C R190, R47, R42, RZ ;  /* 0x0000002a2fbe723e */ /* 0x000fe200048070ff */
[----:B------:R-:W-:Y:S01]  /*7360*/  FFMA R60, R73, R133, R60 ;  /* 0x00000085493c7223 */ /* 0x000fe2000000003c */
[----:B------:R-:W-:Y:S01]  /*7370*/  F2FP.SATFINITE.E4M3.F32.PACK_AB_MERGE_C R191, R51, R46, RZ ;  /* 0x0000002e33bf723e */ /* 0x000fe200048070ff */
[C---:B------:R-:W-:Y:S01]  /*7380*/  FFMA R61, R73.reuse, R134, R61 ;  /* 0x00000086493d7223 */ /* 0x040fe2000000003d */
[C---:B------:R-:W-:Y:S01]  /*7390*/  FFMA R62, R73.reuse, R135, R62 ;  /* 0x00000087493e7223 */ /* 0x040fe2000000003e */
[----:B------:R-:W-:Y:S01]  /*73a0*/  FFMA R67, R73, R136, R67 ;  /* 0x0000008849437223 */ /* 0x000fe20000000043 */
[----:B------:R-:W-:Y:S02]  /*73b0*/  F2FP.SATFINITE.E4M3.F32.PACK_AB_MERGE_C R190, R41, R40, R190 ;  /* 0x0000002829be723e */ /* 0x000fe400048070be */
[----:B------:R-:W-:Y:S02]  /*73c0*/  F2FP.SATFINITE.E4M3.F32.PACK_AB_MERGE_C R191, R45, R44, R191 ;  /* 0x0000002c2dbf723e */ /* 0x000fe400048070bf */
[----:B------:R-:W-:Y:S02]  /*73d0*/  F2FP.SATFINITE.E4M3.F32.PACK_AB_MERGE_C R192, R55, R50, RZ ;  /* 0x0000003237c0723e */ /* 0x000fe400048070ff */
[----:B------:R-:W-:Y:S01]  /*73e0*/  F2FP.SATFINITE.E4M3.F32.PACK_AB_MERGE_C R193, R59, R54, RZ ;  /* 0x000000363bc1723e */ /* 0x000fe200048070ff */
[----:B------:R1:W-:Y:S01]  /*73f0*/  STS.128 [R185+0x4020], R188 ;  /* 0x004020bcb9007388 */ /* 0x0003e20000000c00 */
[----:B------:R-:W-:Y:S02]  /*7400*/  F2FP.SATFINITE.E4M3.F32.PACK_AB_MERGE_C R194, R63, R58, RZ ;  /* 0x0000003a3fc2723e */ /* 0x000fe400048070ff */
[----:B------:R-:W-:Y:S02]  /*7410*/  F2FP.SATFINITE.E4M3.F32.PACK_AB_MERGE_C R195, R67, R62, RZ ;  /* 0x0000003e43c3723e */ /* 0x000fe400048070ff */
[----:B------:R-:W-:Y:S02]  /*7420*/  F2FP.SATFINITE.E4M3.F32.PACK_AB_MERGE_C R192, R49, R48, R192 ;  /* 0x0000003031c0723e */ /* 0x000fe400048070c0 */
[----:B------:R-:W-:Y:S02]  /*7430*/  F2FP.SATFINITE.E4M3.F32.PACK_AB_MERGE_C R193, R53, R52, R193 ;  /* 0x0000003435c1723e */ /* 0x000fe400048070c1 */
[----:B------:R-:W-:Y:S02]  /*7440*/  F2FP.SATFINITE.E4M3.F32.PACK_AB_MERGE_C R194, R57, R56, R194 ;  /* 0x0000003839c2723e */ /* 0x000fe400048070c2 */
[----:B------:R-:W-:Y:S02]  /*7450*/  F2FP.SATFINITE.E4M3.F32.PACK_AB_MERGE_C R195, R61, R60, R195 ;  /* 0x0000003c3dc3723e */ /* 0x000fe400048070c3 */
[----:B------:R-:W-:Y:S02]  /*7460*/  LEA R197, R166, UR44, 0x3 ;  /* 0x0000002ca6c57c11 */ /* 0x000fe4000f8e18ff */
[----:B------:R-:W-:Y:S01]  /*7470*/  @P6 SHF.L.U32 R202, R165, 0x1f, RZ ;  /* 0x0000001fa5ca6819 */ /* 0x000fe200000006ff */
[----:B------:R1:W-:Y:S01]  /*7480*/  STS.128 [R184+0x4010], R192 ;  /* 0x004010c0b8007388 */ /* 0x0003e20000000c00 */
[----:B------:R-:W-:Y:S01]  /*7490*/  @!PT LDS RZ, [RZ] ;  /* 0x00000000fffff984 */ /* 0x000fe20000000800 */
[----:B------:R-:W-:Y:S01]  /*74a0*/  @!PT LDS RZ, [RZ] ;  /* 0x00000000fffff984 */ /* 0x000fe20000000800 */
[----:B------:R-:W-:Y:S01]  /*74b0*/  @!PT LDS RZ, [RZ] ;  /* 0x00000000fffff984 */ /* 0x000fe20000000800 */
[----:B------:R-:W-:Y:S01]  /*74c0*/  @!PT LDS RZ, [RZ] ;  /* 0x00000000fffff984 */ /* 0x000fe20000000800 */
[----:B------:R2:W-:Y:S07]  /*74d0*/  MEMBAR.ALL.CTA ;  /* 0x0000000000007992 */ /* 0x0005ee0000008000 */
[----:B--2---:R-:W2:Y:S02]  /*74e0*/  FENCE.VIEW.ASYNC.S ;  /* 0x00000000000073c6 */ /* 0x004ea40000000000 */
[----:B--2---:R-:W-:Y:S06]  /*74f0*/  BAR.SYNC.DEFER_BLOCKING 0x1, 0x80 ;  /* 0x0042000000007b1d */ /* 0x004fec0000010000 */
[----:B------:R-:W-:Y:S05]  /*7500*/  @P0 BRA `(.L_x_113) ;  /* 0x0000000000280947 */ /* 0x000fea0003800000 */
[----:B------:R-:W2:Y:S01]  /*7510*/  LDCU.64 UR6, c[0x0][0x348] ;  /* 0x00006900ff0677ac */ /* 0x000ea20008000a00 */
[----:B------:R-:W-:Y:S01]  /*7520*/  UIADD3 UR4, UPT, UPT, UR44, 0x4200, URZ ;  /* 0x000042002c047890 */ /* 0x000fe2000fffe0ff */
[----:B------:R-:W-:Y:S05]  /*7530*/  UMOV UR51, UR36 ;  /* 0x0000002400337c82 */ /* 0x000fea0008000000 */
[----:B------:R-:W-:Y:S04]  /*7540*/  MOV R177, UR4 ;  /* 0x0000000400b17c02 */ /* 0x000fe80008000f00 */
[----:B------:R-:W-:Y:S01]  /*7550*/  R2UR UR48, R177 ;  /* 0x00000000b13072ca */ /* 0x000fe200000e0000 */
[----:B--2---:R-:W-:Y:S04]  /*7560*/  UIADD3 UR4, UP0, UPT, UR6, 0x680, URZ ;  /* 0x0000068006047890 */ /* 0x004fe8000ff1e0ff */
[----:B------:R-:W-:Y:S09]  /*7570*/  UIADD3.X UR5, UPT, UPT, URZ, UR7, URZ, UP0, !UPT ;  /* 0x00000007ff057290 */ /* 0x000ff200087fe4ff */
[----:B------:R2:W-:Y:S01]  /*7580*/  UTMASTG.3D [UR48], [UR4] ;  /* 0x00000030040073b5 */ /* 0x0005e20008010000 */
[----:B------:R0:W-:Y:S01]  /*7590*/  UTMACMDFLUSH ;  /* 0x00000000000079b7 */ /* 0x0001e20000000000 */
[----:B--2---:R-:W-:Y:S04]  /*75a0*/  DEPBAR.LE SB0, 0x1 ;  /* 0x000080400000791a */ /* 0x004fe80000000000 */
.L_x_113:
[----:B------:R-:W-:Y:S05]  /*75b0*/  BSYNC.RECONVERGENT B0 ;  /* 0x0000000000007941 */ /* 0x000fea0003800200 */
.L_x_112:
[----:B------:R-:W-:Y:S06]  /*75c0*/  BAR.SYNC.DEFER_BLOCKING 0x1, 0x80 ;  /* 0x0042000000007b1d */ /* 0x000fec0000010000 */
[----:B------:R-:W2:Y:S01]  /*75d0*/  @P6 SYNCS.PHASECHK.TRANS64.TRYWAIT P0, [R197+URZ+0x30], R202 ;  /* 0x000030cac50065a7 */ /* 0x000ea200080011ff */
[----:B------:R-:W-:Y:S01]  /*75e0*/  BSSY B1, `(.L_x_114) ;  /* 0x0000023000017945 */ /* 0x000fe20003800000 */
[----:B--2---:R-:W-:Y:S03]  /*75f0*/  @P6 SEL R186, RZ, 0x1, !P0 ;  /* 0x00000001ffba6807 */ /* 0x004fe60004000000 */
[----:B------:R-:W-:Y:S05]  /*7600*/  @!P6 BRA `(.L_x_115) ;  /* 0x000000000080e947 */ /* 0x000fea0003800000 */
[----:B------:R-:W-:Y:S01]  /*7610*/  ISETP.NE.AND P1, PT, R187, RZ, PT ;  /* 0x000000ffbb00720c */ /* 0x000fe20003f25270 */
[----:B------:R-:W2:Y:S01]  /*7620*/  S2R R0, SR_CgaCtaId ;  /* 0x0000000000007919 */ /* 0x000ea20000008800 */
[----:B------:R-:W-:Y:S01]  /*7630*/  ISETP.NE.AND P0, PT, R186, RZ, PT ;  /* 0x000000ffba00720c */ /* 0x000fe20003f05270 */
[----:B------:R-:W-:Y:S10]  /*7640*/  BSSY B0, `(.L_x_116) ;  /* 0x0000009000007945 */ /* 0x000ff40003800000 */
[----:B------:R-:W-:Y:S04]  /*7650*/  @P1 IMAD R3, R166, 0x2000, R171 ;  /* 0x00002000a6031824 */ /* 0x000fe800078e02ab */
[C---:B------:R-:W-:Y:S01]  /*7660*/  @P1 IMAD.IADD R5, R3.reuse, 0x1, R196 ;  /* 0x0000000103051824 */ /* 0x040fe200078e02c4 */
[----:B------:R-:W-:Y:S03]  /*7670*/  @P1 IADD3 R200, PT, PT, R3, R200, RZ ;  /* 0x000000c803c81210 */ /* 0x000fe60007ffe0ff */
[----:B------:R-:W-:Y:S01]  /*7680*/  @P1 IMAD.IADD R198, R198, 0x1, R5 ;  /* 0x00000001c6c61824 */ /* 0x000fe200078e0205 */
[----:B------:R-:W-:Y:S06]  /*7690*/  @P0 BRA `(.L_x_117) ;  /* 0x00000000000c0947 */ /* 0x000fec0003800000 */
[----:B------:R-:W-:Y:S04]  /*76a0*/  SHF.L.U32 R2, R165, 0x1f, RZ ;  /* 0x0000001fa5027819 */ /* 0x000fe800000006ff */
[----:B------:R-:W3:Y:S02]  /*76b0*/  SYNCS.PHASECHK.TRANS64.TRYWAIT P0, [R197+URZ+0x30], R2 ;  /* 0x00003002c50075a7 */ /* 0x000ee400080011ff */
[----:B---3--:R-:W-:Y:S05]  /*76c0*/  @!P0 BRA `(.L_x_118) ;  /* 0x0000001c00f08947 */ /* 0x008fea0003800000 */
.L_x_117:
[----:B------:R-:W-:Y:S05]  /*76d0*/  BSYNC B0 ;  /* 0x0000000000007941 */ /* 0x000fea0003800000 */
.L_x_116:
[----:B------:R-:W-:Y:S01]  /*76e0*/  ISETP.NE.AND P0, PT, R187, RZ, PT ;  /* 0x000000ffbb00720c */ /* 0x000fe20003f05270 */
[----:B---3--:R-:W-:Y:S02]  /*76f0*/  VIADD R197, R197, 0x40 ;  /* 0x00000040c5c57836 */ /* 0x008fe40000000000 */
[----:B------:R-:W-:Y:S03]  /*7700*/  VIADD R166, R166, 0x1 ;  /* 0x00000001a6a67836 */ /* 0x000fe60000000000 */
[----:B--2---:R-:W-:Y:S07]  /*7710*/  PRMT R0, R0, 0x654, R197 ;  /* 0x0000065400007816 */ /* 0x004fee00000000c5 */
[----:B------:R2:W3:Y:S04]  /*7720*/  @P0 LDS.128 R140, [R3] ;  /* 0x00000000038c0984 */ /* 0x0004e80000000c00 */
[----:B------:R2:W4:Y:S04]  /*7730*/  @P0 LDS.128 R144, [R5+0x10] ;  /* 0x0000100005900984 */ /* 0x0005280000000c00 */
        /* <DEDUP_REMOVED lines=12> */
[----:B--234-:R-:W-:Y:S02]  /*7800*/  LOP3.LUT R165, R165, R0, RZ, 0x3c, !PT ;  /* 0x00000000a5a57212 */ /* 0x01cfe400078e3cff */
.L_x_115:
[----:B------:R-:W-:Y:S05]  /*7810*/  BSYNC B1 ;  /* 0x0000000000017941 */ /* 0x000fea0003800000 */
.L_x_114:
[----:B------:R-:W-:Y:S05]  /*7820*/  VIADD R0, R71, 0x40 ;  /* 0x0000004047007836 */ /* 0x000fea0000000000 */
[----:B------:R-:W-:Y:S04]  /*7830*/  SHF.R.U32.HI R0, RZ, 0x15, R0 ;  /* 0x00000015ff007819 */ /* 0x000fe80000011600 */
[----:B------:R-:W-:Y:S11]  /*7840*/  LOP3.LUT P0, RZ, R0, 0x3, R159, 0x48, !PT ;  /* 0x0000000300ff7812 */ /* 0x000ff6000780489f */
[----:B------:R-:W-:Y:S02]  /*7850*/  @!UPT UIADD3 URZ, UPT, UPT, URZ, URZ, URZ ;  /* 0x000000fffffff290 */ /* 0x000fe4000fffe0ff */
        /* <DEDUP_REMOVED lines=8> */
[----:B------:R-:W5:Y:S01]  /*78e0*/  LDCU.64 UR4, c[0x4][0x10] ;  /* 0x01000200ff0477ac */ /* 0x000f620008000a00 */
[----:B--2---:R-:W-:Y:S01]  /*78f0*/  MOV R5, UR9 ;  /* 0x0000000900057c02 */ /* 0x004fe20008000f00 */
[----:B------:R-:W-:Y:S01]  /*7900*/  IMAD.U32 R4, RZ, RZ, UR8 ;  /* 0x00000008ff047e24 */ /* 0x000fe2000f8e00ff */
[----:B---3--:R-:W-:Y:S01]  /*7910*/  MOV R7, UR7 ;  /* 0x0000000700077c02 */ /* 0x008fe20008000f00 */
[----:B------:R-:W-:Y:S01]  /*7920*/  IMAD.U32 R6, RZ, RZ, UR6 ;  /* 0x00000006ff067e24 */ /* 0x000fe2000f8e00ff */
[----:B-----5:R-:W-:Y:S01]  /*7930*/  MOV R11, UR5 ;  /* 0x00000005000b7c02 */ /* 0x020fe20008000f00 */
[----:B------:R-:W-:Y:S02]  /*7940*/  IMAD.U32 R10, RZ, RZ, UR4 ;  /* 0x00000004ff0a7e24 */ /* 0x000fe4000f8e00ff */
[----:B------:R-:W-:Y:S07]  /*7950*/  LEPC R20, `(.L_x_119) ;  /* 0x000000001014794e */ /* 0x000fee0000000000 */
[----:B-1--4-:R-:W-:Y:S05]  /*7960*/  CALL.ABS.NOINC R2 ;  /* 0x0000000002007343 */ /* 0x012fea0003c00000 */
.L_x_119:
[----:B------:R-:W-:Y:S01]  /*7970*/  ISETP.NE.AND P0, PT, R178, RZ, PT ;  /* 0x000000ffb200720c */ /* 0x000fe20003f05270 */
[----:B------:R-:W-:Y:S05]  /*7980*/  WARPSYNC.ALL ;  /* 0x0000000000007948 */ /* 0x000fea0003800000 */
[----:B------:R-:W-:Y:S01]  /*7990*/  R2UR UR4, R71 ;  /* 0x00000000470472ca */ /* 0x000fe200000e0000 */
[----:B------:R-:W-:Y:S01]  /*79a0*/  BSSY.RECONVERGENT B0, `(.L_x_120) ;  /* 0x000011d000007945 */ /* 0x000fe20003800200 */
[----:B------:R-:W-:Y:S02]  /*79b0*/  F2FP.F16.E4M3.UNPACK_B R11, R141 ;  /* 0x0000008dff0b723e */ /* 0x000fe400020006ff */
[----:B------:R-:W-:Y:S02]  /*79c0*/  F2FP.F16.E4M3.UNPACK_B R10, R142 ;  /* 0x0000008eff0a723e */ /* 0x000fe400020006ff */
[----:B------:R-:W-:Y:S01]  /*79d0*/  F2FP.F16.E4M3.UNPACK_B R9, R143 ;  /* 0x0000008fff09723e */ /* 0x000fe200020006ff */
[--C-:B------:R-:W-:Y:S01]  /*79e0*/  HADD2.F32 R74, -RZ, R11.reuse.H0_H0 ;  /* 0x2000000bff4a7230 */ /* 0x100fe20000004100 */
[----:B------:R-:W-:Y:S01]  /*79f0*/  F2FP.F16.E4M3.UNPACK_B R8, R144 ;  /* 0x00000090ff08723e */ /* 0x000fe200020006ff */
[----:B------:R-:W-:Y:S01]  /*7a00*/  HADD2.F32 R76, -RZ, R11.H1_H1 ;  /* 0x3000000bff4c7230 */ /* 0x000fe20000004100 */
[----:B------:R-:W-:Y:S01]  /*7a10*/  F2FP.F16.E4M3.UNPACK_B R7, R145 ;  /* 0x00000091ff07723e */ /* 0x000fe200020006ff */
[--C-:B------:R-:W-:Y:S01]  /*7a20*/  HADD2.F32 R77, -RZ, R10.reuse.H0_H0 ;  /* 0x2000000aff4d7230 */ /* 0x100fe20000004100 */
[----:B------:R-:W-:Y:S01]  /*7a30*/  F2FP.F16.E4M3.UNPACK_B R6, R146 ;  /* 0x00000092ff06723e */ /* 0x000fe200020006ff */
[----:B------:R-:W-:Y:S01]  /*7a40*/  HADD2.F32 R80, -RZ, R10.H1_H1 ;  /* 0x3000000aff507230 */ /* 0x000fe20000004100 */
[----:B------:R-:W-:Y:S01]  /*7a50*/  F2FP.F16.E4M3.UNPACK_B R5, R147 ;  /* 0x00000093ff05723e */ /* 0x000fe200020006ff */
[--C-:B------:R-:W-:Y:S01]  /*7a60*/  HADD2.F32 R81, -RZ, R9.reuse.H0_H0 ;  /* 0x20000009ff517230 */ /* 0x100fe20000004100 */
[----:B-1----:R-:W-:Y:S01]  /*7a70*/  F2FP.F16.E4M3.UNPACK_B R4, R148 ;  /* 0x00000094ff04723e */ /* 0x002fe200020006ff */
[----:B------:R-:W-:Y:S01]  /*7a80*/  HADD2.F32 R83, -RZ, R9.H1_H1 ;  /* 0x30000009ff537230 */ /* 0x000fe20000004100 */
[-C--:B------:R-:W-:Y:S01]  /*7a90*/  F2FP.F16.E4M3.UNPACK_B R2, R140.reuse ;  /* 0x0000008cff02723e */ /* 0x080fe200020006ff */
[--C-:B------:R-:W-:Y:S01]  /*7aa0*/  HADD2.F32 R86, -RZ, R8.reuse.H0_H0 ;  /* 0x20000008ff567230 */ /* 0x100fe20000004100 */
[----:B------:R-:W-:Y:S01]  /*7ab0*/  F2FP.F16.E4M3.UNPACK_B R140, R140.H1 ;  /* 0x0000008cff8c723e */ /* 0x000fe200030006ff */
[----:B------:R-:W-:Y:S01]  /*7ac0*/  HADD2.F32 R87, -RZ, R8.H1_H1 ;  /* 0x30000008ff577230 */ /* 0x000fe20000004100 */
[----:B------:R-:W-:Y:S01]  /*7ad0*/  F2FP.F16.E4M3.UNPACK_B R141, R141.H1 ;  /* 0x0000008dff8d723e */ /* 0x000fe200030006ff */
[--C-:B------:R-:W-:Y:S01]  /*7ae0*/  HADD2.F32 R90, -RZ, R7.reuse.H0_H0 ;  /* 0x20000007ff5a7230 */ /* 0x100fe20000004100 */
[----:B------:R-:W-:Y:S01]  /*7af0*/  F2FP.F16.E4M3.UNPACK_B R142, R142.H1 ;  /* 0x0000008eff8e723e */ /* 0x000fe200030006ff */
[----:B------:R-:W-:Y:S01]  /*7b00*/  HADD2.F32 R91, -RZ, R7.H1_H1 ;  /* 0x30000007ff5b7230 */ /* 0x000fe20000004100 */
[----:B------:R-:W-:Y:S01]  /*7b10*/  F2FP.F16.E4M3.UNPACK_B R143, R143.H1 ;  /* 0x0000008fff8f723e */ /* 0x000fe200030006ff */
[--C-:B------:R-:W-:Y:S01]  /*7b20*/  HADD2.F32 R94, -RZ, R6.reuse.H0_H0 ;  /* 0x20000006ff5e7230 */ /* 0x100fe20000004100 */
[----:B------:R-:W-:Y:S01]  /*7b30*/  IADD3 R161, PT, PT, R161, 0xa0, RZ ;  /* 0x000000a0a1a17810 */ /* 0x000fe20007ffe0ff */
[----:B------:R-:W-:Y:S01]  /*7b40*/  HADD2.F32 R95, -RZ, R6.H1_H1 ;  /* 0x30000006ff5f7230 */ /* 0x000fe20000004100 */
[----:B------:R-:W-:Y:S01]  /*7b50*/  F2FP.F16.E4M3.UNPACK_B R107, R149 ;  /* 0x00000095ff6b723e */ /* 0x000fe200020006ff */
[--C-:B------:R-:W-:Y:S01]  /*7b60*/  HADD2.F32 R98, -RZ, R5.reuse.H0_H0 ;  /* 0x20000005ff627230 */ /* 0x100fe20000004100 */
[----:B------:R-:W-:Y:S01]  /*7b70*/  LOP3.LUT R161, R161, 0xfefffff8, RZ, 0xc0, !PT ;  /* 0xfefffff8a1a17812 */ /* 0x000fe200078ec0ff */
[----:B------:R-:W-:Y:S01]  /*7b80*/  HADD2.F32 R99, -RZ, R5.H1_H1 ;  /* 0x30000005ff637230 */ /* 0x000fe20000004100 */
[----:B------:R-:W-:Y:S01]  /*7b90*/  F2FP.F16.E4M3.UNPACK_B R111, R150 ;  /* 0x00000096ff6f723e */ /* 0x000fe200020006ff */
[--C-:B------:R-:W-:Y:S01]  /*7ba0*/  HADD2.F32 R102, -RZ, R4.reuse.H0_H0 ;  /* 0x20000004ff667230 */ /* 0x100fe20000004100 */
[----:B------:R-:W-:Y:S01]  /*7bb0*/  F2FP.F16.E4M3.UNPACK_B R115, R151 ;  /* 0x00000097ff73723e */ /* 0x000fe200020006ff */
[----:B------:R-:W-:Y:S01]  /*7bc0*/  HADD2.F32 R103, -RZ, R4.H1_H1 ;  /* 0x30000004ff677230 */ /* 0x000fe20000004100 */
[----:B------:R-:W-:Y:S01]  /*7bd0*/  F2FP.F16.E4M3.UNPACK_B R119, R152 ;  /* 0x00000098ff77723e */ /* 0x000fe200020006ff */
[----:B------:R-:W1:Y:S01]  /*7be0*/  LDTM.x64 R4, tmem[UR4+0x40] ;  /* 0x00004004000479ee */ /* 0x000e620008340000 */
[--C-:B------:R-:W-:Y:S01]  /*7bf0*/  HADD2.F32 R0, -RZ, R2.reuse.H0_H0 ;  /* 0x20000002ff007230 */ /* 0x100fe20000004100 */
[----:B------:R-:W-:Y:S01]  /*7c00*/  NOP ;  /* 0x0000000000007918 */ /* 0x000fe20000000000 */
[----:B-1----:R1:W-:Y:S01]  /*7c10*/  SYNCS.ARRIVE.TRANS64.RED.A1T0 RZ, [R161+URZ], RZ ;  /* 0x000000ffa1ff79a7 */ /* 0x0023e200081004ff */
[----:B------:R-:W-:Y:S01]  /*7c20*/  HADD2.F32 R2, -RZ, R2.H1_H1 ;  /* 0x30000002ff027230 */ /* 0x000fe20000004100 */
[----:B------:R-:W-:Y:S01]  /*7c30*/  F2FP.F16.E4M3.UNPACK_B R123, R153 ;  /* 0x00000099ff7b723e */ /* 0x000fe200020006ff */
[----:B------:R-:W-:Y:S01]  /*7c40*/  HADD2.F32 R78, -RZ, R141.H1_H1 ;  /* 0x3000008dff4e7230 */ /* 0x000fe20000004100 */
[----:B------:R-:W-:Y:S01]  /*7c50*/  F2FP.F16.E4M3.UNPACK_B R127, R154 ;  /* 0x0000009aff7f723e */ /* 0x000fe200020006ff */
[--C-:B------:R-:W-:Y:S01]  /*7c60*/  HADD2.F32 R106, -RZ, R107.reuse.H0_H0 ;  /* 0x2000006bff6a7230 */ /* 0x100fe20000004100 */
[----:B------:R-:W-:Y:S01]  /*7c70*/  F2FP.F16.E4M3.UNPACK_B R130, R155 ;  /* 0x0000009bff82723e */ /* 0x000fe200020006ff */
[----:B------:R-:W-:Y:S01]  /*7c80*/  HADD2.F32 R107, -RZ, R107.H1_H1 ;  /* 0x3000006bff6b7230 */ /* 0x000fe20000004100 */
[----:B------:R-:W-:Y:S01]  /*7c90*/  F2FP.F16.E4M3.UNPACK_B R144, R144.H1 ;  /* 0x00000090ff90723e */ /* 0x000fe200030006ff */
        /* <DEDUP_REMOVED lines=12> */
[C---:B------:R-:W-:Y:S01]  /*7d60*/  FMUL R4, R70.reuse, R4 ;  /* 0x0000000446047220 */ /* 0x040fe20000400000 */
[C---:B------:R-:W-:Y:S01]  /*7d70*/  FMUL R5, R70.reuse, R5 ;  /* 0x0000000546057220 */ /* 0x040fe20000400000 */
[--C-:B------:R-:W-:Y:S02]  /*7d80*/  HADD2.F32 R3, -RZ, R140.reuse.H0_H0 ;  /* 0x2000008cff037230 */ /* 0x100fe40000004100 */
        /* <DEDUP_REMOVED lines=9> */
[----:B------:R-:W-:Y:S02]  /*7e20*/  HADD2.F32 R122, -RZ, R123.H0_H0 ;  /* 0x2000007bff7a7230 */ /* 0x000fe40000004100 */
[C---:B------:R-:W-:Y:S01]  /*7e30*/  FMUL R6, R70.reuse, R6 ;  /* 0x0000000646067220 */ /* 0x040fe20000400000 */
[----:B------:R-:W-:Y:S02]  /*7e40*/  HADD2.F32 R72, -RZ, R140.H1_H1 ;  /* 0x3000008cff487230 */ /* 0x000fe40000004100 */
[C---:B------:R-:W-:Y:S01]  /*7e50*/  FMUL R7, R70.reuse, R7 ;  /* 0x0000000746077220 */ /* 0x040fe20000400000 */
[----:B------:R-:W-:Y:S02]  /*7e60*/  HADD2.F32 R75, -RZ, R141.H0_H0 ;  /* 0x2000008dff4b7230 */ /* 0x000fe40000004100 */
[C---:B------:R-:W-:Y:S01]  /*7e70*/  FFMA R6, R73.reuse, R3, R6 ;  /* 0x0000000349067223 */ /* 0x040fe20000000006 */
[----:B------:R-:W-:Y:S02]  /*7e80*/  HADD2.F32 R123, -RZ, R123.H1_H1 ;  /* 0x3000007bff7b7230 */ /* 0x000fe40000004100 */
[C---:B------:R-:W-:Y:S01]  /*7e90*/  FFMA R7, R73.reuse, R72, R7 ;  /* 0x0000004849077223 */ /* 0x040fe20000000007 */
[C---:B------:R-:W-:Y:S01]  /*7ea0*/  FFMA R8, R73.reuse, R74, R8 ;  /* 0x0000004a49087223 */ /* 0x040fe20000000008 */
[----:B------:R-:W-:Y:S01]  /*7eb0*/  FFMA R9, R73, R76, R9 ;  /* 0x0000004c49097223 */ /* 0x000fe20000000009 */
[--C-:B------:R-:W-:Y:S02]  /*7ec0*/  HADD2.F32 R126, -RZ, R127.reuse.H0_H0 ;  /* 0x2000007fff7e7230 */ /* 0x100fe40000004100 */
[C---:B------:R-:W-:Y:S01]  /*7ed0*/  FMUL R10, R70.reuse, R10 ;  /* 0x0000000a460a7220 */ /* 0x040fe20000400000 */
[----:B------:R-:W-:Y:S01]  /*7ee0*/  F2FP.SATFINITE.E4M3.F32.PACK_AB_MERGE_C R76, R7, R6, RZ ;  /* 0x00000006074c723e */ /* 0x000fe200048070ff */
[C---:B------:R-:W-:Y:S01]  /*7ef0*/  FMUL R7, R70.reuse, R20 ;  /* 0x0000001446077220 */ /* 0x040fe20000400000 */
[----:B------:R-:W-:Y:S02]  /*7f00*/  HADD2.F32 R127, -RZ, R127.H1_H1 ;  /* 0x3000007fff7f7230 */ /* 0x000fe40000004100 */
[C---:B------:R-:W-:Y:S01]  /*7f10*/  FFMA R10, R73.reuse, R75, R10 ;  /* 0x0000004b490a7223 */ /* 0x040fe2000000000a */
[----:B------:R-:W-:Y:S02]  /*7f20*/  HADD2.F32 R72, -RZ, R130.H0_H0 ;  /* 0x20000082ff487230 */ /* 0x000fe40000004100 */
[C---:B------:R-:W-:Y:S01]  /*7f30*/  FMUL R11, R70.reuse, R11 ;  /* 0x0000000b460b7220 */ /* 0x040fe20000400000 */
[--C-:B------:R-:W-:Y:S02]  /*7f40*/  HADD2.F32 R79, -RZ, R142.reuse.H0_H0 ;  /* 0x2000008eff4f7230 */ /* 0x100fe40000004100 */
[C---:B------:R-:W-:Y:S01]  /*7f50*/  FMUL R14, R70.reuse, R14 ;  /* 0x0000000e460e7220 */ /* 0x040fe20000400000 */
[----:B------:R-:W-:Y:S02]  /*7f60*/  HADD2.F32 R82, -RZ, R142.H1_H1 ;  /* 0x3000008eff527230 */ /* 0x000fe40000004100 */
[C---:B------:R-:W-:Y:S01]  /*7f70*/  FFMA R11, R73.reuse, R78, R11 ;  /* 0x0000004e490b7223 */ /* 0x040fe2000000000b */
[C---:B------:R-:W-:Y:S01]  /*7f80*/  FFMA R12, R73.reuse, R77, R12 ;  /* 0x0000004d490c7223 */ /* 0x040fe2000000000c */
[C---:B------:R-:W-:Y:S01]  /*7f90*/  FFMA R13, R73.reuse, R80, R13 ;  /* 0x00000050490d7223 */ /* 0x040fe2000000000d */
[----:B------:R-:W-:Y:S01]  /*7fa0*/  FFMA R14, R73, R79, R14 ;  /* 0x0000004f490e7223 */ /* 0x000fe2000000000e */
[----:B------:R-:W-:Y:S01]  /*7fb0*/  HADD2.F32 R75, -RZ, R130.H1_H1 ;  /* 0x30000082ff4b7230 */ /* 0x000fe20000004100 */
[----:B------:R-:W-:Y:S01]  /*7fc0*/  F2FP.SATFINITE.E4M3.F32.PACK_AB_MERGE_C R78, R11, R10, RZ ;  /* 0x0000000a0b4e723e */ /* 0x000fe200048070ff */
[C---:B------:R-:W-:Y:S01]  /*7fd0*/  FMUL R10, R70.reuse, R21 ;  /* 0x00000015460a7220 */ /* 0x040fe20000400000 */
[C---:B------:R-:W-:Y:S01]  /*7fe0*/  FMUL R21, R70.reuse, R28 ;  /* 0x0000001c46157220 */ /* 0x040fe20000400000 */
        /* <DEDUP_REMOVED lines=8> */
[C---:B------:R-:W-:Y:S01]  /*8070*/  FMUL R18, R70.reuse, R25 ;  /* 0x0000001946127220 */ /* 0x040fe20000400000 */
[----:B------:R-:W-:Y:S01]  /*8080*/  F2FP.SATFINITE.E4M3.F32.PACK_AB_MERGE_C R14, R15, R14, RZ ;  /* 0x0000000e0f0e723e */ /* 0x000fe200048070ff */
        /* <DEDUP_REMOVED lines=8> */
[C---:B------:R-:W-:Y:S01]  /*8110*/  FFMA R11, R73.reuse, R88, R11 ;  /* 0x00000058490b7223 */ /* 0x040fe2000000000b */
[----:B------:R-:W-:Y:S01]  /*8120*/  FMUL R22, R70, R29 ;  /* 0x0000001d46167220 */ /* 0x000fe20000400000 */
        /* <DEDUP_REMOVED lines=13> */
[----:B------:R-:W-:Y:S01]  /*8200*/  FMUL R20, R70, R27 ;  /* 0x0000001b46147220 */ /* 0x000fe20000400000 */
[--C-:B------:R-:W-:Y:S01]  /*8210*/  HADD2.F32 R96, -RZ, R146.reuse.H0_H0 ;  /* 0x20000092ff607230 */ /* 0x100fe20000004100 */
[----:B------:R-:W-:Y:S01]  /*8220*/  F2FP.SATFINITE.E4M3.F32.PACK_AB_MERGE_C R16, R10, R7, R16 ;  /* 0x000000070a10723e */ /* 0x000fe20004807010 */
[----:B------:R-:W-:Y:S02]  /*8230*/  HADD2.F32 R97, -RZ, R146.H1_H1 ;  /* 0x30000092ff617230 */ /* 0x000fe40000004100 */
[C---:B------:R-:W-:Y:S01]  /*8240*/  FFMA R20, R73.reuse, R93, R20 ;  /* 0x0000005d49147223 */ /* 0x040fe20000000014 */
[C---:B------:R-:W-:Y:S01]  /*8250*/  FFMA R21, R73.reuse, R94, R21 ;  /* 0x0000005e49157223 */ /* 0x040fe20000000015 */
[C---:B------:R-:W-:Y:S01]  /*8260*/  FFMA R22, R73.reuse, R95, R22 ;  /* 0x0000005f49167223 */ /* 0x040fe20000000016 */
[C---:B------:R-:W-:Y:S01]  /*8270*/  FMUL R23, R70.reuse, R30 ;  /* 0x0000001e46177220 */ /* 0x040fe20000400000 */
[----:B------:R-:W-:Y:S01]  /*8280*/  FMUL R30, R70, R37 ;  /* 0x00000025461e7220 */ /* 0x000fe20000400000 */
[----:B------:R-:W-:Y:S01]  /*8290*/  F2FP.SATFINITE.E4M3.F32.PACK_AB_MERGE_C R19, R20, R19, RZ ;  /* 0x000000131413723e */ /* 0x000fe200048070ff */
[C---:B------:R-:W-:Y:S01]  /*82a0*/  FMUL R37, R70.reuse, R44 ;  /* 0x0000002c46257220 */ /* 0x040fe20000400000 */
[C---:B------:R-:W-:Y:S01]  /*82b0*/  FFMA R23, R73.reuse, R96, R23 ;  /* 0x0000006049177223 */ /* 0x040fe20000000017 */
        /* <DEDUP_REMOVED lines=20> */
[----:B------:R-:W-:Y:S01]  /*8400*/  F2FP.F16.E4M3.UNPACK_B R151, R151.H1 ;  /* 0x00000097ff97723e */ /* 0x000fe200030006ff */
[----:B------:R-:W-:Y:S01]  /*8410*/  FMUL R38, R70, R45 ;  /* 0x0000002d46267220 */ /* 0x000fe20000400000 */
[----:B------:R-:W-:Y:S01]  /*8420*/  F2FP.SATFINITE.E4M3.F32.PACK_AB_MERGE_C R19, R28, R27, RZ ;  /* 0x0000001b1c13723e */ /* 0x000fe200048070ff */
[----:B------:R-:W-:Y:S01]  /*8430*/  FFMA R31, R73, R104, R31 ;  /* 0x00000068491f7223 */ /* 0x000fe2000000001f */
[C---:B------:R-:W-:Y:S01]  /*8440*/  FMUL R45, R70.reuse, R52 ;  /* 0x00000034462d7220 */ /* 0x040fe20000400000 */
[C---:B------:R-:W-:Y:S01]  /*8450*/  FMUL R52, R70.reuse, R59 ;  /* 0x0000003b46347220 */ /* 0x040fe20000400000 */
[----:B------:R-:W-:Y:S01]  /*8460*/  F2FP.F16.E4M3.UNPACK_B R152, R152.H1 ;  /* 0x00000098ff98723e */ /* 0x000fe200030006ff */
[C---:B------:R-:W-:Y:S01]  /*8470*/  FMUL R59, R70.reuse, R66 ;  /* 0x00000042463b7220 */ /* 0x040fe20000400000 */
[----:B------:R-:W-:Y:S01]  /*8480*/  F2FP.SATFINITE.E4M3.F32.PACK_AB_MERGE_C R66, R13, R12, R14 ;  /* 0x0000000c0d42723e */ /* 0x000fe2000480700e */
        /* <DEDUP_REMOVED lines=11> */
[C---:B------:R-:W-:Y:S01]  /*8540*/  FFMA R35, R73.reuse, R108, R35 ;  /* 0x0000006c49237223 */ /* 0x040fe20000000023 */
[C---:B------:R-:W-:Y:S01]  /*8550*/  FMUL R36, R70.reuse, R43 ;  /* 0x0000002b46247220 */ /* 0x040fe20000400000 */
[--C-:B------:R-:W-:Y:S02]  /*8560*/  HADD2.F32 R112, -RZ, R150.reuse.H0_H0 ;  /* 0x20000096ff707230 */ /* 0x100fe40000004100 */
[C---:B------:R-:W-:Y:S01]  /*8570*/  FMUL R39, R70.reuse, R46 ;  /* 0x0000002e46277220 */ /* 0x040fe20000400000 */
[----:B------:R-:W-:Y:S02]  /*8580*/  HADD2.F32 R113, -RZ, R150.H1_H1 ;  /* 0x30000096ff717230 */ /* 0x000fe40000004100 */
        /* <DEDUP_REMOVED lines=12> */
[C---:B------:R-:W-:Y:S01]  /*8650*/  FMUL R46, R70.reuse, R53 ;  /* 0x00000035462e7220 */ /* 0x040fe20000400000 */
[--C-:B------:R-:W-:Y:S02]  /*8660*/  HADD2.F32 R120, -RZ, R152.reuse.H0_H0 ;  /* 0x20000098ff787230 */ /* 0x100fe40000004100 */
[C---:B------:R-:W-:Y:S01]  /*8670*/  FMUL R50, R70.reuse, R57 ;  /* 0x0000003946327220 */ /* 0x040fe20000400000 */
[C---:B------:R-:W-:Y:S01]  /*8680*/  FMUL R51, R70.reuse, R58 ;  /* 0x0000003a46337220 */ /* 0x040fe20000400000 */
[C---:B------:R-:W-:Y:S01]  /*8690*/  FMUL R53, R70.reuse, R60 ;  /* 0x0000003c46357220 */ /* 0x040fe20000400000 */
[C---:B------:R-:W-:Y:S01]  /*86a0*/  FFMA R43, R73.reuse, R116, R43 ;  /* 0x00000074492b7223 */ /* 0x040fe2000000002b */
[----:B------:R-:W-:Y:S02]  /*86b0*/  HADD2.F32 R121, -RZ, R152.H1_H1 ;  /* 0x30000098ff797230 */ /* 0x000fe40000004100 */
[C---:B------:R-:W-:Y:S01]  /*86c0*/  FMUL R47, R70.reuse, R54 ;  /* 0x00000036462f7220 */ /* 0x040fe20000400000 */
[C---:B------:R-:W-:Y:S01]  /*86d0*/  FMUL R57, R70.reuse, R64 ;  /* 0x0000004046397220 */ /* 0x040fe20000400000 */
[C---:B------:R-:W-:Y:S01]  /*86e0*/  FMUL R58, R70.reuse, R65 ;  /* 0x00000041463a7220 */ /* 0x040fe20000400000 */
[C---:B------:R-:W-:Y:S01]  /*86f0*/  FMUL R60, R70.reuse, R67 ;  /* 0x00000043463c7220 */ /* 0x040fe20000400000 */
[----:B------:R-:W-:Y:S01]  /*8700*/  FFMA R44, R73, R117, R44 ;  /* 0x00000075492c7223 */ /* 0x000fe2000000002c */
[C---:B------:R-:W-:Y:S01]  /*8710*/  FMUL R48, R70.reuse, R55 ;  /* 0x0000003746307220 */ /* 0x040fe20000400000 */
[----:B------:R-:W-:Y:S01]  /*8720*/  F2FP.SATFINITE.E4M3.F32.PACK_AB_MERGE_C R64, R5, R4, R76 ;  /* 0x000000040540723e */ /* 0x000fe2000480704c */
[----:B------:R-:W-:Y:S01]  /*8730*/  FFMA R45, R73, R118, R45 ;  /* 0x00000076492d7223 */ /* 0x000fe2000000002d */
[----:B------:R-:W-:Y:S01]  /*8740*/  F2FP.SATFINITE.E4M3.F32.PACK_AB_MERGE_C R65, R9, R8, R78 ;  /* 0x000000080941723e */ /* 0x000fe2000480704e */
[----:B------:R-:W-:Y:S01]  /*8750*/  FMUL R49, R70, R56 ;  /* 0x0000003846317220 */ /* 0x000fe20000400000 */
[----:B------:R-:W-:Y:S01]  /*8760*/  F2FP.SATFINITE.E4M3.F32.PACK_AB_MERGE_C R67, R2, R0, R3 ;  /* 0x000000000243723e */ /* 0x000fe20004807003 */
[C---:B------:R-:W-:Y:S01]  /*8770*/  FFMA R46, R73.reuse, R119, R46 ;  /* 0x00000077492e7223 */ /* 0x040fe2000000002e */
[----:B------:R-:W-:Y:S01]  /*8780*/  F2FP.F16.E4M3.UNPACK_B R154, R154.H1 ;  /* 0x0000009aff9a723e */ /* 0x000fe200030006ff */
[--C-:B------:R-:W-:Y:S02]  /*8790*/  HADD2.F32 R124, -RZ, R153.reuse.H0_H0 ;  /* 0x20000099ff7c7230 */ /* 0x100fe40000004100 */
[C---:B------:R-:W-:Y:S01]  /*87a0*/  FFMA R47, R73.reuse, R120, R47 ;  /* 0x00000078492f7223 */ /* 0x040fe2000000002f */
[----:B------:R1:W-:Y:S01]  /*87b0*/  STS.128 [R137+UR44+0x6200], R64 ;  /* 0x0062004089007988 */ /* 0x0003e20008000c2c */
[----:B------:R-:W-:Y:S02]  /*87c0*/  HADD2.F32 R125, -RZ, R153.H1_H1 ;  /* 0x30000099ff7d7230 */ /* 0x000fe40000004100 */
[C---:B------:R-:W-:Y:S01]  /*87d0*/  FFMA R48, R73.reuse, R121, R48 ;  /* 0x0000007949307223 */ /* 0x040fe20000000030 */
[C---:B------:R-:W-:Y:S01]  /*87e0*/  FFMA R49, R73.reuse, R122, R49 ;  /* 0x0000007a49317223 */ /* 0x040fe20000000031 */
[----:B------:R-:W-:Y:S01]  /*87f0*/  F2FP.F16.E4M3.UNPACK_B R155, R155.H1 ;  /* 0x0000009bff9b723e */ /* 0x000fe200030006ff */
[C---:B------:R-:W-:Y:S01]  /*8800*/  FFMA R50, R73.reuse, R123, R50 ;  /* 0x0000007b49327223 */ /* 0x040fe20000000032 */
[----:B------:R-:W-:Y:S01]  /*8810*/  FMUL R54, R70, R61 ;  /* 0x0000003d46367220 */ /* 0x000fe20000400000 */
[--C-:B------:R-:W-:Y:S01]  /*8820*/  HADD2.F32 R128, -RZ, R154.reuse.H0_H0 ;  /* 0x2000009aff807230 */ /* 0x100fe20000004100 */
[----:B------:R1:W-:Y:S01]  /*8830*/  STS.128 [R179+0x6010], R16 ;  /* 0x00601010b3007388 */ /* 0x0003e20000000c00 */
[----:B------:R-:W-:Y:S01]  /*8840*/  F2FP.SATFINITE.E4M3.F32.PACK_AB_MERGE_C R35, R36, R35, RZ ;  /* 0x000000232423723e */ /* 0x000fe200048070ff */
[C---:B------:R-:W-:Y:S01]  /*8850*/  FFMA R51, R73.reuse, R124, R51 ;  /* 0x0000007c49337223 */ /* 0x040fe20000000033 */
[----:B------:R-:W-:Y:S01]  /*8860*/  F2FP.SATFINITE.E4M3.F32.PACK_AB_MERGE_C R39, R40, R39, RZ ;  /* 0x000000272827723e */ /* 0x000fe200048070ff */
[----:B------:R-:W-:Y:S02]  /*8870*/  HADD2.F32 R129, -RZ, R154.H1_H1 ;  /* 0x3000009aff817230 */ /* 0x000fe40000004100 */
[C---:B------:R-:W-:Y:S01]  /*8880*/  FMUL R55, R70.reuse, R62 ;  /* 0x0000003e46377220 */ /* 0x040fe20000400000 */
[C---:B------:R-:W-:Y:S01]  /*8890*/  FFMA R52, R73.reuse, R125, R52 ;  /* 0x0000007d49347223 */ /* 0x040fe20000000034 */
[----:B------:R-:W-:Y:S01]  /*88a0*/  FMUL R56, R70, R63 ;  /* 0x0000003f46387220 */ /* 0x000fe20000400000 */
[C---:B------:R-:W-:Y:S01]  /*88b0*/  FFMA R53, R73.reuse, R126, R53 ;  /* 0x0000007e49357223 */ /* 0x040fe20000000035 */
[C---:B------:R-:W-:Y:S01]  /*88c0*/  FFMA R54, R73.reuse, R127, R54 ;  /* 0x0000007f49367223 */ /* 0x040fe20000000036 */
[--C-:B------:R-:W-:Y:S02]  /*88d0*/  HADD2.F32 R74, -RZ, R155.reuse.H0_H0 ;  /* 0x2000009bff4a7230 */ /* 0x100fe40000004100 */
[C---:B------:R-:W-:Y:S01]  /*88e0*/  FFMA R55, R73.reuse, R128, R55 ;  /* 0x0000008049377223 */ /* 0x040fe20000000037 */
[----:B------:R-:W-:Y:S02]  /*88f0*/  HADD2.F32 R131, -RZ, R155.H1_H1 ;  /* 0x3000009bff837230 */ /* 0x000fe40000004100 */
[C---:B------:R-:W-:Y:S01]  /*8900*/  FFMA R56, R73.reuse, R129, R56 ;  /* 0x0000008149387223 */ /* 0x040fe20000000038 */
[----:B------:R-:W-:Y:S01]  /*8910*/  F2FP.SATFINITE.E4M3.F32.PACK_AB_MERGE_C R43, R44, R43, RZ ;  /* 0x0000002b2c2b723e */ /* 0x000fe200048070ff */
[C---:B------:R-:W-:Y:S01]  /*8920*/  FFMA R57, R73.reuse, R72, R57 ;  /* 0x0000004849397223 */ /* 0x040fe20000000039 */
[C---:B------:R-:W-:Y:S01]  /*8930*/  FFMA R58, R73.reuse, R75, R58 ;  /* 0x0000004b493a7223 */ /* 0x040fe2000000003a */
[C---:B------:R-:W-:Y:S01]  /*8940*/  FFMA R59, R73.reuse, R74, R59 ;  /* 0x0000004a493b7223 */ /* 0x040fe2000000003b */
[----:B------:R-:W-:Y:S01]  /*8950*/  F2FP.SATFINITE.E4M3.F32.PACK_AB_MERGE_C R33, R34, R33, R35 ;  /* 0x000000212221723e */ /* 0x000fe20004807023 */
[----:B------:R-:W-:Y:S01]  /*8960*/  FFMA R60, R73, R131, R60 ;  /* 0x00000083493c7223 */ /* 0x000fe2000000003c */
[----:B------:R-:W-:Y:S02]  /*8970*/  F2FP.SATFINITE.E4M3.F32.PACK_AB_MERGE_C R32, R30, R29, R32 ;  /* 0x0000001d1e20723e */ /* 0x000fe40004807020 */
        /* <DEDUP_REMOVED lines=11> */
[----:B------:R-:W-:Y:S03]  /*8a30*/  IADD3 R68, PT, PT, R68, 0x1, RZ ;  /* 0x0000000144447810 */ /* 0x000fe60007ffe0ff */
        /* <DEDUP_REMOVED lines=10> */
[----:B------:R-:W-:Y:S02]  /*8ae0*/  UIADD3 UR9, UPT, UPT, UR49, 0x40, URZ ;  /* 0x0000004031097890 */ /* 0x000fe4000fffe0ff */
[----:B------:R-:W-:Y:S01]  /*8af0*/  UIADD3 UR8, UPT, UPT, UR44, 0x6200, URZ ;  /* 0x000062002c087890 */ /* 0x000fe2000fffe0ff */
[----:B------:R-:W-:Y:S01]  /*8b00*/  UMOV UR10, UR50 ;  /* 0x00000032000a7c82 */ /* 0x000fe20008000000 */
[----:B------:R-:W-:Y:S01]  /*8b10*/  UMOV UR11, UR36 ;  /* 0x00000024000b7c82 */ /* 0x000fe20008000000 */
[----:B--2---:R-:W-:Y:S04]  /*8b20*/  UIADD3 UR4, UP0, UPT, UR6, 0x680, URZ ;  /* 0x0000068006047890 */ /* 0x004fe8000ff1e0ff */
[----:B------:R-:W-:Y:S09]  /*8b30*/  UIADD3.X UR5, UPT, UPT, URZ, UR7, URZ, UP0, !UPT ;  /* 0x00000007ff057290 */ /* 0x000ff200087fe4ff */
[----:B------:R2:W-:Y:S01]  /*8b40*/  UTMASTG.3D [UR8], [UR4] ;  /* 0x00000008040073b5 */ /* 0x0005e20008010000 */
[----:B------:R0:W-:Y:S01]  /*8b50*/  UTMACMDFLUSH ;  /* 0x00000000000079b7 */ /* 0x0001e20000000000 */
[----:B--2---:R-:W-:Y:S04]  /*8b60*/  DEPBAR.LE SB0, 0x1 ;  /* 0x000080400000791a */ /* 0x004fe80000000000 */
.L_x_121:
[----:B------:R-:W-:Y:S05]  /*8b70*/  BSYNC.RECONVERGENT B0 ;  /* 0x0000000000007941 */ /* 0x000fea0003800200 */
.L_x_120:
[----:B------:R-:W-:Y:S01]  /*8b80*/  BAR.SYNC.DEFER_BLOCKING 0x1, 0x80 ;  /* 0x0042000000007b1d */ /* 0x000fe20000010000 */
[----:B------:R-:W-:Y:S01]  /*8b90*/  ISETP.NE.AND P0, PT, R162, 0x2, PT ;  /* 0x00000002a200780c */ /* 0x000fe20003f05270 */
[----:B------:R-:W-:Y:S01]  /*8ba0*/  UISETP.NE.AND UP0, UPT, UR45, URZ, UPT ;  /* 0x000000ff2d00728c */ /* 0x000fe2000bf05270 */
[----:B------:R-:W-:Y:S01]  /*8bb0*/  ISETP.NE.AND P1, PT, R68, 0x4, PT ;  /* 0x000000044400780c */ /* 0x000fe20003f25270 */
[----:B------:R-:W-:Y:S01]  /*8bc0*/  UIADD3 UR20, UPT, UPT, UR37, UR59, URZ ;  /* 0x0000003b25147290 */ /* 0x000fe2000fffe0ff */
[----:B------:R-:W-:Y:S01]  /*8bd0*/  SEL R0, RZ, 0x1, P0 ;  /* 0x00000001ff007807 */ /* 0x000fe20000000000 */
[----:B------:R-:W-:Y:S01]  /*8be0*/  UIADD3 UR16, UPT, UPT, UR38, UR62, URZ ;  /* 0x0000003e26107290 */ /* 0x000fe2000fffe0ff */
[----:B------:R-:W-:Y:S02]  /*8bf0*/  SEL R3, RZ, 0x1, P1 ;  /* 0x00000001ff037807 */ /* 0x000fe40000800000 */
[----:B------:R-:W-:Y:S02]  /*8c00*/  LOP3.LUT R167, R167, R0, RZ, 0x3c, !PT ;  /* 0x00000000a7a77212 */ /* 0x000fe400078e3cff */
[----:B------:R-:W-:Y:S02]  /*8c10*/  LOP3.LUT R168, R168, R3, RZ, 0x3c, !PT ;  /* 0x00000003a8a87212 */ /* 0x000fe400078e3cff */
[----:B------:R-:W-:Y:S02]  /*8c20*/  SEL R162, R162, RZ, P0 ;  /* 0x000000ffa2a27207 */ /* 0x000fe40000000000 */
[----:B------:R-:W-:Y:S01]  /*8c30*/  SEL R68, R68, RZ, P1 ;  /* 0x000000ff44447207 */ /* 0x000fe20000800000 */
[----:B------:R-:W-:Y:S01]  /*8c40*/  UMOV UR36, UR58 ;  /* 0x0000003a00247c82 */ /* 0x000fe20008000000 */
[----:B------:R-:W-:Y:S05]  /*8c50*/  BRA.U UP0, `(.L_x_122) ;  /* 0xffffffc500647547 */ /* 0x000fea000b83ffff */
[----:B------:R-:W-:Y:S05]  /*8c60*/  EXIT ;  /* 0x000000000000794d */ /* 0x000fea0003800000 */
.L_x_24:
[----:B-1----:R1:W2:Y:S02]  /*8c70*/  SYNCS.PHASECHK.TRANS64.TRYWAIT P0, [R0+URZ+0xd0], R3 ;  /* 0x0000d003000075a7 */ /* 0x0022a400080011ff */
[----:B--2---:R-:W-:Y:S05]  /*8c80*/  @!P0 NANOSLEEP.SYNCS 0x989680 ;  /* 0x009896800000895d */ /* 0x004fea0003900000 */
[----:B------:R-:W2:Y:S02]  /*8c90*/  @!P0 SYNCS.PHASECHK.TRANS64 P0, [R0+URZ+0xd0], R3 ;  /* 0x0000d003000085a7 */ /* 0x000ea400080010ff */
[----:B--2---:R-:W-:Y:S05]  /*8ca0*/  @!P0 BRA `(.L_x_24) ;  /* 0xfffffffc00f08947 */ /* 0x004fea000383ffff */
[----:B------:R-:W-:Y:S05]  /*8cb0*/  BRA `(.L_x_123) ;  /* 0xffffff8c003c7947 */ /* 0x000fea000383ffff */
.L_x_27:
[----:B-1----:R-:W-:-:S07]  /*8cc0*/  MOV R0, UR33 ;  /* 0x0000002100007c02 */ /* 0x002fce0008000f00 */
.L_x_124:
[----:B-1----:R1:W2:Y:S02]  /*8cd0*/  SYNCS.PHASECHK.TRANS64.TRYWAIT P0, [R0+URZ+0x18], R3 ;  /* 0x00001803000075a7 */ /* 0x0022a400080011ff */
[----:B--2---:R-:W-:Y:S05]  /*8ce0*/  @!P0 NANOSLEEP.SYNCS 0x989680 ;  /* 0x009896800000895d */ /* 0x004fea0003900000 */
[----:B------:R-:W2:Y:S02]  /*8cf0*/  @!P0 SYNCS.PHASECHK.TRANS64 P0, [R0+URZ+0x18], R3 ;  /* 0x00001803000085a7 */ /* 0x000ea400080010ff */
[----:B--2---:R-:W-:Y:S05]  /*8d00*/  @!P0 BRA `(.L_x_124) ;  /* 0xfffffffc00f08947 */ /* 0x004fea000383ffff */
[----:B------:R-:W-:Y:S05]  /*8d10*/  BRA `(.L_x_26) ;  /* 0xffffff8c008c7947 */ /* 0x000fea000383ffff */
.L_x_34:
[----:B-1----:R-:W-:-:S07]  /*8d20*/  MOV R0, UR17 ;  /* 0x0000001100007c02 */ /* 0x002fce0008000f00 */
.L_x_125:
[----:B-1----:R1:W2:Y:S02]  /*8d30*/  SYNCS.PHASECHK.TRANS64.TRYWAIT P0, [R0+URZ+0x18], R3 ;  /* 0x00001803000075a7 */ /* 0x0022a400080011ff */
[----:B--2---:R-:W-:Y:S05]  /*8d40*/  @!P0 NANOSLEEP.SYNCS 0x989680 ;  /* 0x009896800000895d */ /* 0x004fea0003900000 */
[----:B------:R-:W2:Y:S02]  /*8d50*/  @!P0 SYNCS.PHASECHK.TRANS64 P0, [R0+URZ+0x18], R3 ;  /* 0x00001803000085a7 */ /* 0x000ea400080010ff */
[----:B--2---:R-:W-:Y:S05]  /*8d60*/  @!P0 BRA `(.L_x_125) ;  /* 0xfffffffc00f08947 */ /* 0x004fea000383ffff */
[----:B------:R-:W-:Y:S05]  /*8d70*/  BRA `(.L_x_33) ;  /* 0xffffff90004c7947 */ /* 0x000fea000383ffff */
.L_x_39:
[----:B-1----:R1:W2:Y:S02]  /*8d80*/  SYNCS.PHASECHK.TRANS64.TRYWAIT P0, [R3+URZ+0x60], R0 ;  /* 0x00006000030075a7 */ /* 0x0022a400080011ff */
[----:B--2---:R-:W-:Y:S05]  /*8d90*/  @!P0 NANOSLEEP.SYNCS 0x989680 ;  /* 0x009896800000895d */ /* 0x004fea0003900000 */
[----:B------:R-:W2:Y:S02]  /*8da0*/  @!P0 SYNCS.PHASECHK.TRANS64 P0, [R3+URZ+0x60], R0 ;  /* 0x00006000030085a7 */ /* 0x000ea400080010ff */
[----:B--2---:R-:W-:Y:S05]  /*8db0*/  @!P0 BRA `(.L_x_39) ;  /* 0xfffffffc00f08947 */ /* 0x004fea000383ffff */
[----:B------:R-:W-:Y:S05]  /*8dc0*/  BRA `(.L_x_126) ;  /* 0xffffff9000f07947 */ /* 0x000fea000383ffff */
.L_x_43:
[----:B-1----:R-:W-:-:S07]  /*8dd0*/  MOV R0, UR4 ;  /* 0x0000000400007c02 */ /* 0x002fce0008000f00 */
.L_x_127:
[----:B-1----:R1:W2:Y:S02]  /*8de0*/  SYNCS.PHASECHK.TRANS64.TRYWAIT P0, [R0+URZ], R3 ;  /* 0x00000003000075a7 */ /* 0x0022a400080011ff */
[----:B--2---:R-:W-:Y:S05]  /*8df0*/  @!P0 NANOSLEEP.SYNCS 0x989680 ;  /* 0x009896800000895d */ /* 0x004fea0003900000 */
[----:B------:R-:W2:Y:S02]  /*8e00*/  @!P0 SYNCS.PHASECHK.TRANS64 P0, [R0+URZ], R3 ;  /* 0x00000003000085a7 */ /* 0x000ea400080010ff */
[----:B--2---:R-:W-:Y:S05]  /*8e10*/  @!P0 BRA `(.L_x_127) ;  /* 0xfffffffc00f08947 */ /* 0x004fea000383ffff */
[----:B------:R-:W-:Y:S05]  /*8e20*/  BRA `(.L_x_128) ;  /* 0xffffff9800947947 */ /* 0x000fea000383ffff */
.L_x_44:
[----:B------:R-:W-:-:S07]  /*8e30*/  MOV R0, UR5 ;  /* 0x0000000500007c02 */ /* 0x000fce0008000f00 */
.L_x_129:
[----:B-1----:R1:W2:Y:S02]  /*8e40*/  SYNCS.PHASECHK.TRANS64.TRYWAIT P0, [R0+URZ], R3 ;  /* 0x00000003000075a7 */ /* 0x0022a400080011ff */
[----:B--2---:R-:W-:Y:S05]  /*8e50*/  @!P0 NANOSLEEP.SYNCS 0x989680 ;  /* 0x009896800000895d */ /* 0x004fea0003900000 */
[----:B------:R-:W2:Y:S02]  /*8e60*/  @!P0 SYNCS.PHASECHK.TRANS64 P0, [R0+URZ], R3 ;  /* 0x00000003000085a7 */ /* 0x000ea400080010ff */
[----:B--2---:R-:W-:Y:S05]  /*8e70*/  @!P0 BRA `(.L_x_129) ;  /* 0xfffffffc00f08947 */ /* 0x004fea000383ffff */
[----:B------:R-:W-:Y:S05]  /*8e80*/  BRA `(.L_x_130) ;  /* 0xffffff9800a07947 */ /* 0x000fea000383ffff */
.L_x_47:
[----:B-1----:R1:W2:Y:S02]  /*8e90*/  SYNCS.PHASECHK.TRANS64.TRYWAIT P0, [R2+URZ+0xc0], R5 ;  /* 0x0000c005020075a7 */ /* 0x0022a400080011ff */
[----:B--2---:R-:W-:Y:S05]  /*8ea0*/  @!P0 NANOSLEEP.SYNCS 0x989680 ;  /* 0x009896800000895d */ /* 0x004fea0003900000 */
[----:B------:R-:W2:Y:S02]  /*8eb0*/  @!P0 SYNCS.PHASECHK.TRANS64 P0, [R2+URZ+0xc0], R5 ;  /* 0x0000c005020085a7 */ /* 0x000ea400080010ff */
[----:B--2---:R-:W-:Y:S05]  /*8ec0*/  @!P0 BRA `(.L_x_47) ;  /* 0xfffffffc00f08947 */ /* 0x004fea000383ffff */
[----:B------:R-:W-:Y:S05]  /*8ed0*/  BRA `(.L_x_131) ;  /* 0xffffff9800fc7947 */ /* 0x000fea000383ffff */
.L_x_48:
[----:B------:R-:W-:-:S07]  /*8ee0*/  MOV R2, UR4 ;  /* 0x0000000400027c02 */ /* 0x000fce0008000f00 */
.L_x_132:
[----:B-1----:R1:W2:Y:S02]  /*8ef0*/  SYNCS.PHASECHK.TRANS64.TRYWAIT P0, [R2+URZ+0x70], R5 ;  /* 0x00007005020075a7 */ /* 0x0022a400080011ff */
[----:B--2---:R-:W-:Y:S05]  /*8f00*/  @!P0 NANOSLEEP.SYNCS 0x989680 ;  /* 0x009896800000895d */ /* 0x004fea0003900000 */
[----:B------:R-:W2:Y:S02]  /*8f10*/  @!P0 SYNCS.PHASECHK.TRANS64 P0, [R2+URZ+0x70], R5 ;  /* 0x00007005020085a7 */ /* 0x000ea400080010ff */
[----:B--2---:R-:W-:Y:S05]  /*8f20*/  @!P0 BRA `(.L_x_132) ;  /* 0xfffffffc00f08947 */ /* 0x004fea000383ffff */
[----:B------:R-:W-:Y:S05]  /*8f30*/  BRA `(.L_x_133) ;  /* 0xffffff9c000c7947 */ /* 0x000fea000383ffff */
.L_x_49:
[----:B-1----:R1:W2:Y:S02]  /*8f40*/  SYNCS.PHASECHK.TRANS64.TRYWAIT P1, [R2+URZ+0x60], R5 ;  /* 0x00006005020075a7 */ /* 0x0022a400080211ff */
[----:B--2---:R-:W-:Y:S05]  /*8f50*/  @!P1 NANOSLEEP.SYNCS 0x989680 ;  /* 0x009896800000995d */ /* 0x004fea0003900000 */
[----:B------:R-:W2:Y:S02]  /*8f60*/  @!P1 SYNCS.PHASECHK.TRANS64 P1, [R2+URZ+0x60], R5 ;  /* 0x00006005020095a7 */ /* 0x000ea400080210ff */
[----:B--2---:R-:W-:Y:S05]  /*8f70*/  @!P1 BRA `(.L_x_49) ;  /* 0xfffffffc00f09947 */ /* 0x004fea000383ffff */
[----:B------:R-:W-:Y:S05]  /*8f80*/  BRA `(.L_x_134) ;  /* 0xffffff9c003c7947 */ /* 0x000fea000383ffff */
.L_x_52:
[----:B------:R-:W-:-:S07]  /*8f90*/  MOV R0, UR4 ;  /* 0x0000000400007c02 */ /* 0x000fce0008000f00 */
.L_x_135:
[----:B-1----:R1:W2:Y:S02]  /*8fa0*/  SYNCS.PHASECHK.TRANS64.TRYWAIT P0, [R0+URZ+0x70], R3 ;  /* 0x00007003000075a7 */ /* 0x0022a400080011ff */
[----:B--2---:R-:W-:Y:S05]  /*8fb0*/  @!P0 NANOSLEEP.SYNCS 0x989680 ;  /* 0x009896800000895d */ /* 0x004fea0003900000 */
[----:B------:R-:W2:Y:S02]  /*8fc0*/  @!P0 SYNCS.PHASECHK.TRANS64 P0, [R0+URZ+0x70], R3 ;  /* 0x00007003000085a7 */ /* 0x000ea400080010ff */
[----:B--2---:R-:W-:Y:S05]  /*8fd0*/  @!P0 BRA `(.L_x_135) ;  /* 0xfffffffc00f08947 */ /* 0x004fea000383ffff */
[----:B------:R-:W-:Y:S05]  /*8fe0*/  BRA `(.L_x_51) ;  /* 0xffffff9c00907947 */ /* 0x000fea000383ffff */
.L_x_61:
[----:B-1----:R-:W-:-:S04]  /*8ff0*/  MOV R0, UR5 ;  /* 0x0000000500007c02 */ /* 0x002fc80008000f00 */
[----:B------:R1:W2:Y:S03]  /*9000*/  SYNCS.PHASECHK.TRANS64.TRYWAIT P0, [R0+URZ+0x8], R7 ;  /* 0x00000807000075a7 */ /* 0x0002a600080011ff */
[----:B--2---:R-:W-:Y:S05]  /*9010*/  @!P0 NANOSLEEP.SYNCS 0x989680 ;  /* 0x009896800000895d */ /* 0x004fea0003900000 */
[----:B------:R-:W2:Y:S02]  /*9020*/  @!P0 SYNCS.PHASECHK.TRANS64 P0, [R0+URZ+0x8], R7 ;  /* 0x00000807000085a7 */ /* 0x000ea400080010ff */
[----:B--2---:R-:W-:Y:S05]  /*9030*/  @!P0 BRA `(.L_x_61) ;  /* 0xfffffffc00ec8947 */ /* 0x004fea000383ffff */
[----:B------:R-:W-:Y:S05]  /*9040*/  BRA `(.L_x_60) ;  /* 0xffffffa000447947 */ /* 0x000fea000383ffff */
.L_x_63:
[----:B------:R-:W-:Y:S01]  /*9050*/  BSSY B0, `(.L_x_136) ;  /* 0x0000006000007945 */ /* 0x000fe20003800000 */
[----:B------:R-:W-:-:S07]  /*9060*/  MOV R15, 0xffffffff ;  /* 0xffffffff000f7802 */ /* 0x000fce0000000f00 */
[----:B-1---5:R-:W-:Y:S05]  /*9070*/  WARPSYNC.COLLECTIVE R15, `(.L_x_137) ;  /* 0x000000000f0c7348 */ /* 0x022fea0003c00000 */
[----:B------:R-:W-:Y:S02]  /*9080*/  ELECT P6, UR79, PT ;  /* 0x00000000004f782f */ /* 0x000fe400038c0000 */
[----:B------:R-:W-:Y:S01]  /*9090*/  MOV R14, UR79 ;  /* 0x0000004f000e7c02 */ /* 0x000fe20008000f00 */
[----:B-1---5:R-:W-:Y:S10]  /*90a0*/  ENDCOLLECTIVE ;  /* 0x000000000000791b */ /* 0x022ff40003800000 */
.L_x_137:
[----:B------:R-:W-:Y:S05]  /*90b0*/  BSYNC B0 ;  /* 0x0000000000007941 */ /* 0x000fea0003800000 */
.L_x_136:
[----:B------:R-:W-:Y:S01]  /*90c0*/  PLOP3.LUT P0, PT, P6, PT, PT, 0x80, 0x8 ;  /* 0x000000000008781c */ /* 0x000fe2000370f070 */
[----:B------:R-:W-:-:S12]  /*90d0*/  BRA `(.L_x_138) ;  /* 0xffffffa000707947 */ /* 0x000fd8000383ffff */
.L_x_65:
[----:B-1----:R-:W-:-:S04]  /*90e0*/  MOV R0, UR5 ;  /* 0x0000000500007c02 */ /* 0x002fc80008000f00 */
[----:B------:R1:W2:Y:S03]  /*90f0*/  SYNCS.PHASECHK.TRANS64.TRYWAIT P0, [R0+URZ+0x8], R5 ;  /* 0x00000805000075a7 */ /* 0x0002a600080011ff */
[----:B--2---:R-:W-:Y:S05]  /*9100*/  @!P0 NANOSLEEP.SYNCS 0x989680 ;  /* 0x009896800000895d */ /* 0x004fea0003900000 */
[----:B------:R-:W2:Y:S02]  /*9110*/  @!P0 SYNCS.PHASECHK.TRANS64 P0, [R0+URZ+0x8], R5 ;  /* 0x00000805000085a7 */ /* 0x000ea400080010ff */
[----:B--2---:R-:W-:Y:S05]  /*9120*/  @!P0 BRA `(.L_x_65) ;  /* 0xfffffffc00ec8947 */ /* 0x004fea000383ffff */
[----:B------:R-:W-:Y:S05]  /*9130*/  BRA `(.L_x_64) ;  /* 0xffffffa000747947 */ /* 0x000fea000383ffff */
.L_x_66:
[----:B-1----:R1:W2:Y:S02]  /*9140*/  SYNCS.PHASECHK.TRANS64.TRYWAIT P0, [R0+URZ+0x60], R5 ;  /* 0x00006005000075a7 */ /* 0x0022a400080011ff */
[----:B--2---:R-:W-:Y:S05]  /*9150*/  @!P0 NANOSLEEP.SYNCS 0x989680 ;  /* 0x009896800000895d */ /* 0x004fea0003900000 */
[----:B------:R-:W2:Y:S02]  /*9160*/  @!P0 SYNCS.PHASECHK.TRANS64 P0, [R0+URZ+0x60], R5 ;  /* 0x00006005000085a7 */ /* 0x000ea400080010ff */
[----:B--2---:R-:W-:Y:S05]  /*9170*/  @!P0 BRA `(.L_x_66) ;  /* 0xfffffffc00f08947 */ /* 0x004fea000383ffff */
[----:B------:R-:W-:Y:S05]  /*9180*/  BRA `(.L_x_139) ;  /* 0xffffffa400487947 */ /* 0x000fea000383ffff */
.L_x_68:
[----:B------:R-:W-:-:S07]  /*9190*/  MOV R0, UR19 ;  /* 0x0000001300007c02 */ /* 0x000fce0008000f00 */
.L_x_140:
[----:B-1----:R1:W2:Y:S02]  /*91a0*/  SYNCS.PHASECHK.TRANS64.TRYWAIT P0, [R0+URZ+0xa0], R5 ;  /* 0x0000a005000075a7 */ /* 0x0022a400080011ff */
[----:B--2---:R-:W-:Y:S05]  /*91b0*/  @!P0 NANOSLEEP.SYNCS 0x989680 ;  /* 0x009896800000895d */ /* 0x004fea0003900000 */
[----:B------:R-:W2:Y:S02]  /*91c0*/  @!P0 SYNCS.PHASECHK.TRANS64 P0, [R0+URZ+0xa0], R5 ;  /* 0x0000a005000085a7 */ /* 0x000ea400080010ff */
[----:B--2---:R-:W-:Y:S05]  /*91d0*/  @!P0 BRA `(.L_x_140) ;  /* 0xfffffffc00f08947 */ /* 0x004fea000383ffff */
[----:B------:R-:W-:Y:S05]  /*91e0*/  BRA `(.L_x_141) ;  /* 0xffffffa400907947 */ /* 0x000fea000383ffff */
.L_x_71:
[----:B------:R-:W-:Y:S07]  /*91f0*/  MOV R0, UR6 ;  /* 0x0000000600007c02 */ /* 0x000fee0008000f00 */
.L_x_142:
[----:B-1----:R1:W2:Y:S02]  /*9200*/  SYNCS.PHASECHK.TRANS64.TRYWAIT P0, [R0+URZ], R5 ;  /* 0x00000005000075a7 */ /* 0x0022a400080011ff */
[----:B--2---:R-:W-:Y:S05]  /*9210*/  @!P0 NANOSLEEP.SYNCS 0x989680 ;  /* 0x009896800000895d */ /* 0x004fea0003900000 */
[----:B------:R-:W2:Y:S02]  /*9220*/  @!P0 SYNCS.PHASECHK.TRANS64 P0, [R0+URZ], R5 ;  /* 0x00000005000085a7 */ /* 0x000ea400080010ff */
[----:B--2---:R-:W-:Y:S05]  /*9230*/  @!P0 BRA `(.L_x_142) ;  /* 0xfffffffc00f08947 */ /* 0x004fea000383ffff */
[----:B------:R-:W-:Y:S05]  /*9240*/  BRA `(.L_x_70) ;  /* 0xffffffa400a87947 */ /* 0x000fea000383ffff */
.L_x_75:
[----:B-1----:R-:W-:-:S07]  /*9250*/  MOV R0, UR4 ;  /* 0x0000000400007c02 */ /* 0x002fce0008000f00 */
.L_x_143:
[----:B-1----:R1:W2:Y:S02]  /*9260*/  SYNCS.PHASECHK.TRANS64.TRYWAIT P0, [R0+URZ], R3 ;  /* 0x00000003000075a7 */ /* 0x0022a400080011ff */
[----:B--2---:R-:W-:Y:S05]  /*9270*/  @!P0 NANOSLEEP.SYNCS 0x989680 ;  /* 0x009896800000895d */ /* 0x004fea0003900000 */
[----:B------:R-:W2:Y:S02]  /*9280*/  @!P0 SYNCS.PHASECHK.TRANS64 P0, [R0+URZ], R3 ;  /* 0x00000003000085a7 */ /* 0x000ea400080010ff */
[----:B--2---:R-:W-:Y:S05]  /*9290*/  @!P0 BRA `(.L_x_143) ;  /* 0xfffffffc00f08947 */ /* 0x004fea000383ffff */
[----:B------:R-:W-:Y:S05]  /*92a0*/  BRA `(.L_x_144) ;  /* 0xffffffa800607947 */ /* 0x000fea000383ffff */
.L_x_76:
[----:B------:R-:W-:-:S07]  /*92b0*/  MOV R0, UR5 ;  /* 0x0000000500007c02 */ /* 0x000fce0008000f00 */
.L_x_145:
[----:B-1----:R1:W2:Y:S02]  /*92c0*/  SYNCS.PHASECHK.TRANS64.TRYWAIT P0, [R0+URZ], R3 ;  /* 0x00000003000075a7 */ /* 0x0022a400080011ff */
[----:B--2---:R-:W-:Y:S05]  /*92d0*/  @!P0 NANOSLEEP.SYNCS 0x989680 ;  /* 0x009896800000895d */ /* 0x004fea0003900000 */
[----:B------:R-:W2:Y:S02]  /*92e0*/  @!P0 SYNCS.PHASECHK.TRANS64 P0, [R0+URZ], R3 ;  /* 0x00000003000085a7 */ /* 0x000ea400080010ff */
[----:B--2---:R-:W-:Y:S05]  /*92f0*/  @!P0 BRA `(.L_x_145) ;  /* 0xfffffffc00f08947 */ /* 0x004fea000383ffff */
[----:B------:R-:W-:Y:S05]  /*9300*/  BRA `(.L_x_146) ;  /* 0xffffffa8006c7947 */ /* 0x000fea000383ffff */
.L_x_77:
[----:B------:R-:W-:-:S07]  /*9310*/  MOV R0, UR5 ;  /* 0x0000000500007c02 */ /* 0x000fce0008000f00 */
.L_x_147:
[----:B-1----:R1:W2:Y:S02]  /*9320*/  SYNCS.PHASECHK.TRANS64.TRYWAIT P0, [R0+URZ], R3 ;  /* 0x00000003000075a7 */ /* 0x0022a400080011ff */
[----:B--2---:R-:W-:Y:S05]  /*9330*/  @!P0 NANOSLEEP.SYNCS 0x989680 ;  /* 0x009896800000895d */ /* 0x004fea0003900000 */
[----:B------:R-:W2:Y:S02]  /*9340*/  @!P0 SYNCS.PHASECHK.TRANS64 P0, [R0+URZ], R3 ;  /* 0x00000003000085a7 */ /* 0x000ea400080010ff */
[----:B--2---:R-:W-:Y:S05]  /*9350*/  @!P0 BRA `(.L_x_147) ;  /* 0xfffffffc00f08947 */ /* 0x004fea000383ffff */
[----:B------:R-:W-:Y:S05]  /*9360*/  BRA `(.L_x_148) ;  /* 0xffffffa800787947 */ /* 0x000fea000383ffff */
.L_x_80:
[----:B------:R-:W-:-:S07]  /*9370*/  MOV R0, UR13 ;  /* 0x0000000d00007c02 */ /* 0x000fce0008000f00 */
.L_x_149:
[----:B-1----:R1:W2:Y:S02]  /*9380*/  SYNCS.PHASECHK.TRANS64.TRYWAIT P1, [R0+URZ+0xe0], R3 ;  /* 0x0000e003000075a7 */ /* 0x0022a400080211ff */
[----:B--2---:R-:W-:Y:S05]  /*9390*/  @!P1 NANOSLEEP.SYNCS 0x989680 ;  /* 0x009896800000995d */ /* 0x004fea0003900000 */
[----:B------:R-:W2:Y:S02]  /*93a0*/  @!P1 SYNCS.PHASECHK.TRANS64 P1, [R0+URZ+0xe0], R3 ;  /* 0x0000e003000095a7 */ /* 0x000ea400080210ff */
[----:B--2---:R-:W-:Y:S05]  /*93b0*/  @!P1 BRA `(.L_x_149) ;  /* 0xfffffffc00f09947 */ /* 0x004fea000383ffff */
[----:B------:R-:W-:Y:S05]  /*93c0*/  BRA `(.L_x_150) ;  /* 0xffffffa800c47947 */ /* 0x000fea000383ffff */
.L_x_85:
[----:B--2---:R2:W3:Y:S02]  /*93d0*/  SYNCS.PHASECHK.TRANS64.TRYWAIT P0, [R12+URZ+0x60], R9 ;  /* 0x000060090c0075a7 */ /* 0x0044e400080011ff */
[----:B---3--:R-:W-:Y:S05]  /*93e0*/  @!P0 NANOSLEEP.SYNCS 0x989680 ;  /* 0x009896800000895d */ /* 0x008fea0003900000 */
[----:B------:R-:W3:Y:S02]  /*93f0*/  @!P0 SYNCS.PHASECHK.TRANS64 P0, [R12+URZ+0x60], R9 ;  /* 0x000060090c0085a7 */ /* 0x000ee400080010ff */
[----:B---3--:R-:W-:Y:S05]  /*9400*/  @!P0 BRA `(.L_x_85) ;  /* 0xfffffffc00f08947 */ /* 0x008fea000383ffff */
[----:B------:R-:W-:Y:S05]  /*9410*/  BRA `(.L_x_151) ;  /* 0xffffffac00e87947 */ /* 0x000fea000383ffff */
.L_x_88:
[----:B------:R-:W-:Y:S07]  /*9420*/  MOV R0, UR21 ;  /* 0x0000001500007c02 */ /* 0x000fee0008000f00 */
.L_x_152:
[----:B--2---:R2:W3:Y:S02]  /*9430*/  SYNCS.PHASECHK.TRANS64.TRYWAIT P2, [R0+URZ+0x58], R11 ;  /* 0x0000580b000075a7 */ /* 0x0044e400080411ff */
[----:B---3--:R-:W-:Y:S05]  /*9440*/  @!P2 NANOSLEEP.SYNCS 0x989680 ;  /* 0x009896800000a95d */ /* 0x008fea0003900000 */
[----:B------:R-:W3:Y:S02]  /*9450*/  @!P2 SYNCS.PHASECHK.TRANS64 P2, [R0+URZ+0x58], R11 ;  /* 0x0000580b0000a5a7 */ /* 0x000ee400080410ff */
[----:B---3--:R-:W-:Y:S05]  /*9460*/  @!P2 BRA `(.L_x_152) ;  /* 0xfffffffc00f0a947 */ /* 0x008fea000383ffff */
[----:B------:R-:W-:Y:S05]  /*9470*/  BRA `(.L_x_87) ;  /* 0xffffffb400507947 */ /* 0x000fea000383ffff */
.L_x_91:
[----:B--2---:R-:W-:Y:S07]  /*9480*/  MOV R0, UR21 ;  /* 0x0000001500007c02 */ /* 0x004fee0008000f00 */
.L_x_153:
[----:B--2---:R2:W3:Y:S02]  /*9490*/  SYNCS.PHASECHK.TRANS64.TRYWAIT P0, [R0+URZ+0x40], R9 ;  /* 0x00004009000075a7 */ /* 0x0044e400080011ff */
[----:B---3--:R-:W-:Y:S05]  /*94a0*/  @!P0 NANOSLEEP.SYNCS 0x989680 ;  /* 0x009896800000895d */ /* 0x008fea0003900000 */
[----:B------:R-:W3:Y:S02]  /*94b0*/  @!P0 SYNCS.PHASECHK.TRANS64 P0, [R0+URZ+0x40], R9 ;  /* 0x00004009000085a7 */ /* 0x000ee400080010ff */
[----:B---3--:R-:W-:Y:S05]  /*94c0*/  @!P0 BRA `(.L_x_153) ;  /* 0xfffffffc00f08947 */ /* 0x008fea000383ffff */
[----:B------:R-:W-:Y:S05]  /*94d0*/  BRA `(.L_x_154) ;  /* 0xffffffb400ac7947 */ /* 0x000fea000383ffff */
.L_x_92:
[----:B------:R-:W-:Y:S07]  /*94e0*/  MOV R0, UR21 ;  /* 0x0000001500007c02 */ /* 0x000fee0008000f00 */
.L_x_155:
[----:B--2---:R2:W3:Y:S02]  /*94f0*/  SYNCS.PHASECHK.TRANS64.TRYWAIT P0, [R0+URZ+0x48], R9 ;  /* 0x00004809000075a7 */ /* 0x0044e400080011ff */
[----:B---3--:R-:W-:Y:S05]  /*9500*/  @!P0 NANOSLEEP.SYNCS 0x989680 ;  /* 0x009896800000895d */ /* 0x008fea0003900000 */
[----:B------:R-:W3:Y:S02]  /*9510*/  @!P0 SYNCS.PHASECHK.TRANS64 P0, [R0+URZ+0x48], R9 ;  /* 0x00004809000085a7 */ /* 0x000ee400080010ff */
[----:B---3--:R-:W-:Y:S05]  /*9520*/  @!P0 BRA `(.L_x_155) ;  /* 0xfffffffc00f08947 */ /* 0x008fea000383ffff */
[----:B------:R-:W-:Y:S05]  /*9530*/  BRA `(.L_x_156) ;  /* 0xffffffb400e47947 */ /* 0x000fea000383ffff */
.L_x_94:
[----:B------:R-:W-:-:S07]  /*9540*/  MOV R0, UR21 ;  /* 0x0000001500007c02 */ /* 0x000fce0008000f00 */
.L_x_157:
[----:B---3--:R3:W4:Y:S02]  /*9550*/  SYNCS.PHASECHK.TRANS64.TRYWAIT P0, [R0+URZ+0x40], R3 ;  /* 0x00004003000075a7 */ /* 0x00872400080011ff */
[----:B----4-:R-:W-:Y:S05]  /*9560*/  @!P0 NANOSLEEP.SYNCS 0x989680 ;  /* 0x009896800000895d */ /* 0x010fea0003900000 */
[----:B------:R-:W4:Y:S02]  /*9570*/  @!P0 SYNCS.PHASECHK.TRANS64 P0, [R0+URZ+0x40], R3 ;  /* 0x00004003000085a7 */ /* 0x000f2400080010ff */
[----:B----4-:R-:W-:Y:S05]  /*9580*/  @!P0 BRA `(.L_x_157) ;  /* 0xfffffffc00f08947 */ /* 0x010fea000383ffff */
[----:B------:R-:W-:Y:S05]  /*9590*/  BRA `(.L_x_158) ;  /* 0xffffffb800547947 */ /* 0x000fea000383ffff */
.L_x_96:
[----:B-1----:R1:W2:Y:S02]  /*95a0*/  SYNCS.PHASECHK.TRANS64.TRYWAIT P0, [R3+URZ+0x60], R0 ;  /* 0x00006000030075a7 */ /* 0x0022a400080011ff */
[----:B--2---:R-:W-:Y:S05]  /*95b0*/  @!P0 NANOSLEEP.SYNCS 0x989680 ;  /* 0x009896800000895d */ /* 0x004fea0003900000 */
[----:B------:R-:W2:Y:S02]  /*95c0*/  @!P0 SYNCS.PHASECHK.TRANS64 P0, [R3+URZ+0x60], R0 ;  /* 0x00006000030085a7 */ /* 0x000ea400080010ff */
[----:B--2---:R-:W-:Y:S05]  /*95d0*/  @!P0 BRA `(.L_x_96) ;  /* 0xfffffffc00f08947 */ /* 0x004fea000383ffff */
[----:B------:R-:W-:Y:S05]  /*95e0*/  BRA `(.L_x_159) ;  /* 0xffffffbc00147947 */ /* 0x000fea000383ffff */
.L_x_107:
[----:B--2---:R2:W1:Y:S02]  /*95f0*/  SYNCS.PHASECHK.TRANS64.TRYWAIT P1, [R3+URZ+0x30], R2 ;  /* 0x00003002030075a7 */ /* 0x00446400080211ff */
[----:B-1----:R-:W-:Y:S05]  /*9600*/  @!P1 NANOSLEEP.SYNCS 0x989680 ;  /* 0x009896800000995d */ /* 0x002fea0003900000 */
[----:B------:R-:W1:Y:S02]  /*9610*/  @!P1 SYNCS.PHASECHK.TRANS64 P1, [R3+URZ+0x30], R2 ;  /* 0x00003002030095a7 */ /* 0x000e6400080210ff */
[----:B-1----:R-:W-:Y:S05]  /*9620*/  @!P1 BRA `(.L_x_107) ;  /* 0xfffffffc00f09947 */ /* 0x002fea000383ffff */
[----:B------:R-:W-:Y:S05]  /*9630*/  BRA `(.L_x_106) ;  /* 0xffffffc800947947 */ /* 0x000fea000383ffff */
.L_x_109:
[----:B--2---:R2:W4:Y:S02]  /*9640*/  SYNCS.PHASECHK.TRANS64.TRYWAIT P0, [R161+URZ+0x80], R4 ;  /* 0x00008004a10075a7 */ /* 0x00452400080011ff */
[----:B----4-:R-:W-:Y:S05]  /*9650*/  @!P0 NANOSLEEP.SYNCS 0x989680 ;  /* 0x009896800000895d */ /* 0x010fea0003900000 */
[----:B------:R-:W4:Y:S02]  /*9660*/  @!P0 SYNCS.PHASECHK.TRANS64 P0, [R161+URZ+0x80], R4 ;  /* 0x00008004a10085a7 */ /* 0x000f2400080010ff */
[----:B----4-:R-:W-:Y:S05]  /*9670*/  @!P0 BRA `(.L_x_109) ;  /* 0xfffffffc00f08947 */ /* 0x010fea000383ffff */
[----:B------:R-:W-:Y:S05]  /*9680*/  BRA `(.L_x_108) ;  /* 0xffffffc800ec7947 */ /* 0x000fea000383ffff */
.L_x_118:
[----:B---3--:R3:W4:Y:S02]  /*9690*/  SYNCS.PHASECHK.TRANS64.TRYWAIT P0, [R197+URZ+0x30], R2 ;  /* 0x00003002c50075a7 */ /* 0x00872400080011ff */
[----:B----4-:R-:W-:Y:S05]  /*96a0*/  @!P0 NANOSLEEP.SYNCS 0x989680 ;  /* 0x009896800000895d */ /* 0x010fea0003900000 */
[----:B------:R-:W4:Y:S02]  /*96b0*/  @!P0 SYNCS.PHASECHK.TRANS64 P0, [R197+URZ+0x30], R2 ;  /* 0x00003002c50085a7 */ /* 0x000f2400080010ff */
[----:B----4-:R-:W-:Y:S05]  /*96c0*/  @!P0 BRA `(.L_x_118) ;  /* 0xfffffffc00f08947 */ /* 0x010fea000383ffff */
[----:B------:R-:W-:Y:S05]  /*96d0*/  BRA `(.L_x_117) ;  /* 0xffffffdc00fc7947 */ /* 0x000fea000383ffff */
        .weak           $__internal_0_$__cuda_sm10x_tcgen05_guardrail_trap_col_being_dealloced_not_returned_by_alloc
        .type           $__internal_0_$__cuda_sm10x_tcgen05_guardrail_trap_col_being_dealloced_not_returned_by_alloc,@function
        .size           $__internal_0_$__cuda_sm10x_tcgen05_guardrail_trap_col_being_dealloced_not_returned_by_alloc,($__internal_1_$__cuda_sm10x_tcgen05_guardrail_trap_phase_invalid_during_alloc - $__internal_0_$__cuda_sm10x_tcgen05_guardrail_trap_col_being_dealloced_not_returned_by_alloc)
$__internal_0_$__cuda_sm10x_tcgen05_guardrail_trap_col_being_dealloced_not_returned_by_alloc:
[----:B------:R-:W-:Y:S05]  /*96e0*/  BPT.TRAP 0x1 ;  /* 0x000000040000795c */ /* 0x000fea0000300000 */
[----:B------:R-:W-:-:S04]  /*96f0*/  HFMA2 R3, -RZ, RZ, 0, 0 ;  /* 0x00000000ff037431 */ /* 0x000fc800000001ff */
[----:B------:R-:W-:Y:S05]  /*9700*/  RET.REL.NODEC R2 `(_ZN7cutlass13device_kernelINS_4gemm6kernel13GemmUniversalIN4cute5tupleIJiiiiEEENS1_10collective13CollectiveMmaINS1_35MainloopSm100TmaUmmaWarpSpecializedILi3ELi2ELi4ENS5_IJNS4_1CILi2EEESB_NSA_ILi1EEEEEEEENS5_IJNSA_ILi256EEENSA_ILi128EEENSA_ILi32EEEEEENS_12float_e4m3_tENS5_IJlSC_lEEESJ_SK_NS4_8TiledMMAINS4_8MMA_AtomIJNS4_10MMA_TraitsINS4_25SM100_MMA_F8F6F4_2x1SM_SSEJSJ_SJ_fSF_SG_NS4_17integral_constantINS4_4UMMA5MajorELSR_0EEESS_NSP_INSQ_7ScaleInELST_0EEESU_EEEEEENS4_6LayoutINS5_IJSC_SC_SC_EEENS5_IJNSA_ILi0EEESZ_SZ_EEEEENS5_IJNS4_10UnderscoreES12_S12_EEEEENS4_28SM100_TMA_2SM_LOAD_MULTICASTENS4_14ComposedLayoutINS4_7SwizzleILi1ELi4ELi3EEENS4_18smem_ptr_flag_bitsILi8EEENSX_INS5_IJNSA_ILi8EEESH_EEENS5_IJSH_SC_EEEEEEEvNS4_8identityENS4_18SM100_TMA_2SM_LOADES1F_vS1G_EENS_8epilogue10collective18CollectiveEpilogueINS1J_23Sm100TmaWarpSpecializedILi2ELi2ELi64ELb0ELb0EEEJNS5_IJSG_SG_SH_EEENS5_IJNSX_ISG_SC_EENSX_INSA_ILi64EEESC_EEEEESJ_SK_SJ_SK_NS1J_6fusion15FusionCallbacksIS1N_NS1T_17LinearCombinationISJ_fSJ_fLNS_15FloatRoundStyleE2EEES1O_S1S_JEEENS4_5SM1004TMEM4LOAD26SM100_TMEM_LOAD_32dp32b64xENS4_13SM90_TMA_LOADENS16_INS17_ILi2ELi4ELi3EEES1A_NSX_INS5_IJS1B_S1Q_EEENS5_IJS1Q_SC_EEEEEEENS4_39AutoVectorizingCopyWithAssumedAlignmentILi128EEENS4_14SM90_TMA_STOREES28_S2A_S2A_EEEvvEEEEvNT_6ParamsE) ;  /* 0xffffff68023c7950 */ /* 0x000fea0003c3ffff */
        .weak           $__internal_1_$__cuda_sm10x_tcgen05_guardrail_trap_phase_invalid_during_alloc
        .type           $__internal_1_$__cuda_sm10x_tcgen05_guardrail_trap_phase_invalid_during_alloc,@function
        .size           $__internal_1_$__cuda_sm10x_tcgen05_guardrail_trap_phase_invalid_during_alloc,($__internal_2_$__cuda_sm10x_tcgen05_guardrail_trap_unallocated_columns_being_dealloced - $__internal_1_$__cuda_sm10x_tcgen05_guardrail_trap_phase_invalid_during_alloc)
$__internal_1_$__cuda_sm10x_tcgen05_guardrail_trap_phase_invalid_during_alloc:
[----:B------:R-:W-:Y:S05]  /*9710*/  BPT.TRAP 0x1 ;  /* 0x000000040000795c */ /* 0x000fea0000300000 */
[----:B------:R-:W-:-:S04]  /*9720*/  MOV R5, 0x0 ;  /* 0x0000000000057802 */ /* 0x000fc80000000f00 */
[----:B------:R-:W-:Y:S05]  /*9730*/  RET.REL.NODEC R4 `(_ZN7cutlass13device_kernelINS_4gemm6kernel13GemmUniversalIN4cute5tupleIJiiiiEEENS1_10collective13CollectiveMmaINS1_35MainloopSm100TmaUmmaWarpSpecializedILi3ELi2ELi4ENS5_IJNS4_1CILi2EEESB_NSA_ILi1EEEEEEEENS5_IJNSA_ILi256EEENSA_ILi128EEENSA_ILi32EEEEEENS_12float_e4m3_tENS5_IJlSC_lEEESJ_SK_NS4_8TiledMMAINS4_8MMA_AtomIJNS4_10MMA_TraitsINS4_25SM100_MMA_F8F6F4_2x1SM_SSEJSJ_SJ_fSF_SG_NS4_17integral_constantINS4_4UMMA5MajorELSR_0EEESS_NSP_INSQ_7ScaleInELST_0EEESU_EEEEEENS4_6LayoutINS5_IJSC_SC_SC_EEENS5_IJNSA_ILi0EEESZ_SZ_EEEEENS5_IJNS4_10UnderscoreES12_S12_EEEEENS4_28SM100_TMA_2SM_LOAD_MULTICASTENS4_14ComposedLayoutINS4_7SwizzleILi1ELi4ELi3EEENS4_18smem_ptr_flag_bitsILi8EEENSX_INS5_IJNSA_ILi8EEESH_EEENS5_IJSH_SC_EEEEEEEvNS4_8identityENS4_18SM100_TMA_2SM_LOADES1F_vS1G_EENS_8epilogue10collective18CollectiveEpilogueINS1J_23Sm100TmaWarpSpecializedILi2ELi2ELi64ELb0ELb0EEEJNS5_IJSG_SG_SH_EEENS5_IJNSX_ISG_SC_EENSX_INSA_ILi64EEESC_EEEEESJ_SK_SJ_SK_NS1J_6fusion15FusionCallbacksIS1N_NS1T_17LinearCombinationISJ_fSJ_fLNS_15FloatRoundStyleE2EEES1O_S1S_JEEENS4_5SM1004TMEM4LOAD26SM100_TMEM_LOAD_32dp32b64xENS4_13SM90_TMA_LOADENS16_INS17_ILi2ELi4ELi3EEES1A_NSX_INS5_IJS1B_S1Q_EEENS5_IJS1Q_SC_EEEEEEENS4_39AutoVectorizingCopyWithAssumedAlignmentILi128EEENS4_14SM90_TMA_STOREES28_S2A_S2A_EEEvvEEEEvNT_6ParamsE) ;  /* 0xffffff6804307950 */ /* 0x000fea0003c3ffff */
        .weak           $__internal_2_$__cuda_sm10x_tcgen05_guardrail_trap_unallocated_columns_being_dealloced
        .type           $__internal_2_$__cuda_sm10x_tcgen05_guardrail_trap_unallocated_columns_being_dealloced,@function
        .size           $__internal_2_$__cuda_sm10x_tcgen05_guardrail_trap_unallocated_columns_being_dealloced,(.L_x_161 - $__internal_2_$__cuda_sm10x_tcgen05_guardrail_trap_unallocated_columns_being_dealloced)
$__internal_2_$__cuda_sm10x_tcgen05_guardrail_trap_unallocated_columns_being_dealloced:
[----:B------:R-:W-:Y:S05]  /*9740*/  BPT.TRAP 0x1 ;  /* 0x000000040000795c */ /* 0x000fea0000300000 */
[----:B------:R-:W-:-:S04]  /*9750*/  HFMA2 R3, -RZ, RZ, 0, 0 ;  /* 0x00000000ff037431 */ /* 0x000fc800000001ff */
[----:B------:R-:W-:Y:S05]  /*9760*/  RET.REL.NODEC R2 `(_ZN7cutlass13device_kernelINS_4gemm6kernel13GemmUniversalIN4cute5tupleIJiiiiEEENS1_10collective13CollectiveMmaINS1_35MainloopSm100TmaUmmaWarpSpecializedILi3ELi2ELi4ENS5_IJNS4_1CILi2EEESB_NSA_ILi1EEEEEEEENS5_IJNSA_ILi256EEENSA_ILi128EEENSA_ILi32EEEEEENS_12float_e4m3_tENS5_IJlSC_lEEESJ_SK_NS4_8TiledMMAINS4_8MMA_AtomIJNS4_10MMA_TraitsINS4_25SM100_MMA_F8F6F4_2x1SM_SSEJSJ_SJ_fSF_SG_NS4_17integral_constantINS4_4UMMA5MajorELSR_0EEESS_NSP_INSQ_7ScaleInELST_0EEESU_EEEEEENS4_6LayoutINS5_IJSC_SC_SC_EEENS5_IJNSA_ILi0EEESZ_SZ_EEEEENS5_IJNS4_10UnderscoreES12_S12_EEEEENS4_28SM100_TMA_2SM_LOAD_MULTICASTENS4_14ComposedLayoutINS4_7SwizzleILi1ELi4ELi3EEENS4_18smem_ptr_flag_bitsILi8EEENSX_INS5_IJNSA_ILi8EEESH_EEENS5_IJSH_SC_EEEEEEEvNS4_8identityENS4_18SM100_TMA_2SM_LOADES1F_vS1G_EENS_8epilogue10collective18CollectiveEpilogueINS1J_23Sm100TmaWarpSpecializedILi2ELi2ELi64ELb0ELb0EEEJNS5_IJSG_SG_SH_EEENS5_IJNSX_ISG_SC_EENSX_INSA_ILi64EEESC_EEEEESJ_SK_SJ_SK_NS1J_6fusion15FusionCallbacksIS1N_NS1T_17LinearCombinationISJ_fSJ_fLNS_15FloatRoundStyleE2EEES1O_S1S_JEEENS4_5SM1004TMEM4LOAD26SM100_TMEM_LOAD_32dp32b64xENS4_13SM90_TMA_LOADENS16_INS17_ILi2ELi4ELi3EEES1A_NSX_INS5_IJS1B_S1Q_EEENS5_IJS1Q_SC_EEEEEEENS4_39AutoVectorizingCopyWithAssumedAlignmentILi128EEENS4_14SM90_TMA_STOREES28_S2A_S2A_EEEvvEEEEvNT_6ParamsE) ;  /* 0xffffff6802247950 */ /* 0x000fea0003c3ffff */
.L_x_160:
[----:B------:R-:W-:-:S00]  /*9770*/  BRA `(.L_x_160) ;  /* 0xfffffffc00fc7947 */ /* 0x000fc0000383ffff */
[----:B------:R-:W-:-:S00]  /*9780*/  NOP ;  /* 0x0000000000007918 */ /* 0x000fc00000000000 */
[----:B------:R-:W-:-:S00]  /*9790*/  NOP ;  /* 0x0000000000007918 */ /* 0x000fc00000000000 */
[----:B------:R-:W-:-:S00]  /*97a0*/  NOP ;  /* 0x0000000000007918 */ /* 0x000fc00000000000 */
[----:B------:R-:W-:-:S00]  /*97b0*/  NOP ;  /* 0x0000000000007918 */ /* 0x000fc00000000000 */
[----:B------:R-:W-:-:S00]  /*97c0*/  NOP ;  /* 0x0000000000007918 */ /* 0x000fc00000000000 */
[----:B------:R-:W-:-:S00]  /*97d0*/  NOP ;  /* 0x0000000000007918 */ /* 0x000fc00000000000 */
[----:B------:R-:W-:-:S00]  /*97e0*/  NOP ;  /* 0x0000000000007918 */ /* 0x000fc00000000000 */
[----:B------:R-:W-:-:S00]  /*97f0*/  NOP ;  /* 0x0000000000007918 */ /* 0x000fc00000000000 */
.L_x_161:


//--------------------- .nv.global.init           --------------------------
	.section	.nv.global.init,"aw",@progbits
.nv.global.init:
	.type		$str$27,@object
	.size		$str$27,($str$28 - $str$27)
$str$27:
        /*0000*/ 	.byte	0x28, 0x61, 0x64, 0x64, 0x72, 0x65, 0x73, 0x73, 0x20, 0x26, 0x20, 0x6d, 0x61, 0x73, 0x6b, 0x29
        /*0010*/ 	.byte	0x20, 0x3d, 0x3d, 0x20, 0x30, 0x00
	.type		$str$28,@object
	.size		$str$28,($str$26 - $str$28)
$str$28:
        /*0016*/ 	.byte	0x2f, 0x74, 0x6d, 0x70, 0x2f, 0x63, 0x75, 0x74, 0x6c, 0x61, 0x73, 0x73, 0x5f, 0x73, 0x77, 0x65
        /*0026*/ 	.byte	0x65, 0x70, 0x5f, 0x73, 0x72, 0x63, 0x2f, 0x69, 0x6e, 0x63, 0x6c, 0x75, 0x64, 0x65, 0x2f, 0x63
        /*0036*/ 	.byte	0x75, 0x74, 0x65, 0x2f, 0x70, 0x6f, 0x69, 0x6e, 0x74, 0x65, 0x72, 0x5f, 0x66, 0x6c, 0x61, 0x67
        /*0046*/ 	.byte	0x67, 0x65, 0x64, 0x2e, 0x68, 0x70, 0x70, 0x00
	.type		$str$26,@object
	.size		$str$26,($str$25 - $str$26)
$str$26:
        /*004e*/ 	.byte	0x2f, 0x74, 0x6d, 0x70, 0x2f, 0x63, 0x75, 0x74, 0x6c, 0x61, 0x73, 0x73, 0x5f, 0x73, 0x77, 0x65
        /*005e*/ 	.byte	0x65, 0x70, 0x5f, 0x73, 0x72, 0x63, 0x2f, 0x69, 0x6e, 0x63, 0x6c, 0x75, 0x64, 0x65, 0x2f, 0x63
        /*006e*/ 	.byte	0x75, 0x74, 0x65, 0x2f, 0x61, 0x74, 0x6f, 0x6d, 0x2f, 0x63, 0x6f, 0x70, 0x79, 0x5f, 0x74, 0x72
        /*007e*/ 	.byte	0x61, 0x69, 0x74, 0x73, 0x5f, 0x73, 0x6d, 0x31, 0x30, 0x30, 0x2e, 0x68, 0x70, 0x70, 0x00
	.type		$str$25,@object
	.size		$str$25,(__unnamed_1 - $str$25)
$str$25:
        /*008d*/ 	.byte	0x28, 0x28, 0x75, 0x69, 0x6e, 0x74, 0x33, 0x32, 0x5f, 0x74, 0x28, 0x74, 0x68, 0x72, 0x65, 0x61
        /*009d*/ 	.byte	0x64, 0x49, 0x64, 0x78, 0x2e, 0x78, 0x29, 0x20, 0x2f, 0x20, 0x33, 0x32, 0x29, 0x20, 0x25, 0x20
        /*00ad*/ 	.byte	0x34, 0x29, 0x20, 0x3d, 0x3d, 0x20, 0x28, 0x28, 0x28, 0x74, 0x6d, 0x65, 0x6d, 0x5f, 0x61, 0x64
        /*00bd*/ 	.byte	0x64, 0x72, 0x20, 0x3e, 0x3e, 0x20, 0x31, 0x36, 0x29, 0x20, 0x2f, 0x20, 0x33, 0x32, 0x29, 0x20
        /*00cd*/ 	.byte	0x25, 0x20, 0x34, 0x29, 0x00
	.type		__unnamed_1,@object
	.size		__unnamed_1,(__unnamed_2 - __unnamed_1)
__unnamed_1:
        /*00d2*/ 	.byte	0x61, 0x75, 0x74, 0x6f, 0x20, 0x63, 0x75, 0x74, 0x65, 0x3a, 0x3a, 0x61, 0x73, 0x5f, 0x70, 0x6f
        /* <DEDUP_REMOVED lines=24> */
        /*0262*/ 	.byte	0x43, 0x3c, 0x38, 0x31, 0x39, 0x32, 0x3e, 0x3e, 0x3e, 0x3e, 0x5d, 0x00
	.type		__unnamed_2,@object
	.size		__unnamed_2,(.L_2 - __unnamed_2)
__unnamed_2:
        /* <DEDUP_REMOVED lines=42> */
        /*050e*/ 	.byte	0x3e, 0x3e, 0x3e, 0x3e, 0x5d, 0x00
.L_2:


//--------------------- .nv.shared._ZN7cutlass13device_kernelINS_4gemm6kernel13GemmUniversalIN4cute5tupleIJiiiiEEENS1_10collective13CollectiveMmaINS1_35MainloopSm100TmaUmmaWarpSpecializedILi3ELi2ELi4ENS5_IJNS4_1CILi2EEESB_NSA_ILi1EEEEEEEENS5_IJNSA_ILi256EEENSA_ILi128EEENSA_ILi32EEEEEENS_12float_e4m3_tENS5_IJlSC_lEEESJ_SK_NS4_8TiledMMAINS4_8MMA_AtomIJNS4_10MMA_TraitsINS4_25SM100_MMA_F8F6F4_2x1SM_SSEJSJ_SJ_fSF_SG_NS4_17integral_constantINS4_4UMMA5MajorELSR_0EEESS_NSP_INSQ_7ScaleInELST_0EEESU_EEEEEENS4_6LayoutINS5_IJSC_SC_SC_EEENS5_IJNSA_ILi0EEESZ_SZ_EEEEENS5_IJNS4_10UnderscoreES12_S12_EEEEENS4_28SM100_TMA_2SM_LOAD_MULTICASTENS4_14ComposedLayoutINS4_7SwizzleILi1ELi4ELi3EEENS4_18smem_ptr_flag_bitsILi8EEENSX_INS5_IJNSA_ILi8EEESH_EEENS5_IJSH_SC_EEEEEEEvNS4_8identityENS4_18SM100_TMA_2SM_LOADES1F_vS1G_EENS_8epilogue10collective18CollectiveEpilogueINS1J_23Sm100TmaWarpSpecializedILi2ELi2ELi64ELb0ELb0EEEJNS5_IJSG_SG_SH_EEENS5_IJNSX_ISG_SC_EENSX_INSA_ILi64EEESC_EEEEESJ_SK_SJ_SK_NS1J_6fusion15FusionCallbacksIS1N_NS1T_17LinearCombinationISJ_fSJ_fLNS_15FloatRoundStyleE2EEES1O_S1S_JEEENS4_5SM1004TMEM4LOAD26SM100_TMEM_LOAD_32dp32b64xENS4_13SM90_TMA_LOADENS16_INS17_ILi2ELi4ELi3EEES1A_NSX_INS5_IJS1B_S1Q_EEENS5_IJS1Q_SC_EEEEEEENS4_39AutoVectorizingCopyWithAssumedAlignmentILi128EEENS4_14SM90_TMA_STOREES28_S2A_S2A_EEEvvEEEEvNT_6ParamsE --------------------------
	.section	.nv.shared._ZN7cutlass13device_kernelINS_4gemm6kernel13GemmUniversalIN4cute5tupleIJiiiiEEENS1_10collective13CollectiveMmaINS1_35MainloopSm100TmaUmmaWarpSpecializedILi3ELi2ELi4ENS5_IJNS4_1CILi2EEESB_NSA_ILi1EEEEEEEENS5_IJNSA_ILi256EEENSA_ILi128EEENSA_ILi32EEEEEENS_12float_e4m3_tENS5_IJlSC_lEEESJ_SK_NS4_8TiledMMAINS4_8MMA_AtomIJNS4_10MMA_TraitsINS4_25SM100_MMA_F8F6F4_2x1SM_SSEJSJ_SJ_fSF_SG_NS4_17integral_constantINS4_4UMMA5MajorELSR_0EEESS_NSP_INSQ_7ScaleInELST_0EEESU_EEEEEENS4_6LayoutINS5_IJSC_SC_SC_EEENS5_IJNSA_ILi0EEESZ_SZ_EEEEENS5_IJNS4_10UnderscoreES12_S12_EEEEENS4_28SM100_TMA_2SM_LOAD_MULTICASTENS4_14ComposedLayoutINS4_7SwizzleILi1ELi4ELi3EEENS4_18smem_ptr_flag_bitsILi8EEENSX_INS5_IJNSA_ILi8EEESH_EEENS5_IJSH_SC_EEEEEEEvNS4_8identityENS4_18SM100_TMA_2SM_LOADES1F_vS1G_EENS_8epilogue10collective18CollectiveEpilogueINS1J_23Sm100TmaWarpSpecializedILi2ELi2ELi64ELb0ELb0EEEJNS5_IJSG_SG_SH_EEENS5_IJNSX_ISG_SC_EENSX_INSA_ILi64EEESC_EEEEESJ_SK_SJ_SK_NS1J_6fusion15FusionCallbacksIS1N_NS1T_17LinearCombinationISJ_fSJ_fLNS_15FloatRoundStyleE2EEES1O_S1S_JEEENS4_5SM1004TMEM4LOAD26SM100_TMEM_LOAD_32dp32b64xENS4_13SM90_TMA_LOADENS16_INS17_ILi2ELi4ELi3EEES1A_NSX_INS5_IJS1B_S1Q_EEENS5_IJS1Q_SC_EEEEEEENS4_39AutoVectorizingCopyWithAssumedAlignmentILi128EEENS4_14SM90_TMA_STOREES28_S2A_S2A_EEEvvEEEEvNT_6ParamsE,"aw",@nobits
	.sectionflags	@""
	.align	16
	.zero		1024


//--------------------- .nv.shared.reserved.0     --------------------------
	.section	.nv.shared.reserved.0,"aw",@nobits
	.weak		__nv_reservedSMEM_offset_0_alias
	.size		__nv_reservedSMEM_offset_0_alias, 0, 64
	.other		__nv_reservedSMEM_offset_0_alias,@"STO_CUDA_RESERVED_SHARED STV_DEFAULT"
__nv_reservedSMEM_offset_0_alias:
	.zero		0
.nv.shared.reserved.0:
	.zero		64
	.weak		__nv_reservedSMEM_tcgen05_partition
	.type		__nv_reservedSMEM_tcgen05_partition,@object
	.size		__nv_reservedSMEM_tcgen05_partition,(.L_0 - __nv_reservedSMEM_tcgen05_partition)
__nv_reservedSMEM_tcgen05_partition:
	.zero		32
.L_0:


//--------------------- .nv.global                --------------------------
	.section	.nv.global,"aw",@nobits
.nv.global:
	.type		_ZN39_INTERNAL_57f52185_4_k_cu_1acbaf13_90104cute1_E,@object
	.size		_ZN39_INTERNAL_57f52185_4_k_cu_1acbaf13_90104cute1_E,(_ZN39_INTERNAL_57f52185_4_k_cu_1acbaf13_90104cuda3std3__45__cpo6cbeginE - _ZN39_INTERNAL_57f52185_4_k_cu_1acbaf13_90104cute1_E)
_ZN39_INTERNAL_57f52185_4_k_cu_1acbaf13_90104cute1_E:
	.zero		1
	.type		_ZN39_INTERNAL_57f52185_4_k_cu_1acbaf13_90104cuda3std3__45__cpo6cbeginE,@object
	.size		_ZN39_INTERNAL_57f52185_4_k_cu_1acbaf13_90104cuda3std3__45__cpo6cbeginE,(_ZN39_INTERNAL_57f52185_4_k_cu_1acbaf13_90104cuda3std3__48in_placeE - _ZN39_INTERNAL_57f52185_4_k_cu_1acbaf13_90104cuda3std3__45__cpo6cbeginE)
_ZN39_INTERNAL_57f52185_4_k_cu_1acbaf13_90104cuda3std3__45__cpo6cbeginE:
	.zero		1
	.type		_ZN39_INTERNAL_57f52185_4_k_cu_1acbaf13_90104cuda3std3__48in_placeE,@object
	.size		_ZN39_INTERNAL_57f52185_4_k_cu_1acbaf13_90104cuda3std3__48in_placeE,(_ZN39_INTERNAL_57f52185_4_k_cu_1acbaf13_90104cuda3std6ranges3__45__cpo9iter_moveE - _ZN39_INTERNAL_57f52185_4_k_cu_1acbaf13_90104cuda3std3__48in_placeE)
_ZN39_INTERNAL_57f52185_4_k_cu_1acbaf13_90104cuda3std3__48in_placeE:
	.zero		1
	.type		_ZN39_INTERNAL_57f52185_4_k_cu_1acbaf13_90104cuda3std6ranges3__45__cpo9iter_moveE,@object
	.size		_ZN39_INTERNAL_57f52185_4_k_cu_1acbaf13_90104cuda3std6ranges3__45__cpo9iter_moveE,(_ZN39_INTERNAL_57f52185_4_k_cu_1acbaf13_90104cuda3std3__45__cpo5beginE - _ZN39_INTERNAL_57f52185_4_k_cu_1acbaf13_90104cuda3std6ranges3__45__cpo9iter_moveE)
_ZN39_INTERNAL_57f52185_4_k_cu_1acbaf13_90104cuda3std6ranges3__45__cpo9iter_moveE:
	.zero		1
	.type		_ZN39_INTERNAL_57f52185_4_k_cu_1acbaf13_90104cuda3std3__45__cpo5beginE,@object
	.size		_ZN39_INTERNAL_57f52185_4_k_cu_1acbaf13_90104cuda3std3__45__cpo5beginE,(_ZN39_INTERNAL_57f52185_4_k_cu_1acbaf13_90104cuda3std3__441_GLOBAL__N__57f52185_4_k_cu_1acbaf13_90106ignoreE - _ZN39_INTERNAL_57f52185_4_k_cu_1acbaf13_90104cuda3std3__45__cpo5beginE)
_ZN39_INTERNAL_57f52185_4_k_cu_1acbaf13_90104cuda3std3__45__cpo5beginE:
	.zero		1
	.type		_ZN39_INTERNAL_57f52185_4_k_cu_1acbaf13_90104cuda3std3__441_GLOBAL__N__57f52185_4_k_cu_1acbaf13_90106ignoreE,@object
	.size		_ZN39_INTERNAL_57f52185_4_k_cu_1acbaf13_90104cuda3std3__441_GLOBAL__N__57f52185_4_k_cu_1acbaf13_90106ignoreE,(_ZN39_INTERNAL_57f52185_4_k_cu_1acbaf13_90104cute7productE - _ZN39_INTERNAL_57f52185_4_k_cu_1acbaf13_90104cuda3std3__441_GLOBAL__N__57f52185_4_k_cu_1acbaf13_90106ignoreE)
_ZN39_INTERNAL_57f52185_4_k_cu_1acbaf13_90104cuda3std3__441_GLOBAL__N__57f52185_4_k_cu_1acbaf13_90106ignoreE:
	.zero		1
	.type		_ZN39_INTERNAL_57f52185_4_k_cu_1acbaf13_90104cute7productE,@object
	.size		_ZN39_INTERNAL_57f52185_4_k_cu_1acbaf13_90104cute7productE,(_ZN39_INTERNAL_57f52185_4_k_cu_1acbaf13_90104cuda3std3__45__cpo3endE - _ZN39_INTERNAL_57f52185_4_k_cu_1acbaf13_90104cute7productE)
_ZN39_INTERNAL_57f52185_4_k_cu_1acbaf13_90104cute7productE:
	.zero		1
	.type		_ZN39_INTERNAL_57f52185_4_k_cu_1acbaf13_90104cuda3std3__45__cpo3endE,@object
	.size		_ZN39_INTERNAL_57f52185_4_k_cu_1acbaf13_90104cuda3std3__45__cpo3endE,(_ZN39_INTERNAL_57f52185_4_k_cu_1acbaf13_90104cuda3std3__419piecewise_constructE - _ZN39_INTERNAL_57f52185_4_k_cu_1acbaf13_90104cuda3std3__45__cpo3endE)
_ZN39_INTERNAL_57f52185_4_k_cu_1acbaf13_90104cuda3std3__45__cpo3endE:
	.zero		1
	.type		_ZN39_INTERNAL_57f52185_4_k_cu_1acbaf13_90104cuda3std3__419piecewise_constructE,@object
	.size		_ZN39_INTERNAL_57f52185_4_k_cu_1acbaf13_90104cuda3std3__419piecewise_constructE,(_ZN39_INTERNAL_57f52185_4_k_cu_1acbaf13_90104cuda3std3__45__cpo4cendE - _ZN39_INTERNAL_57f52185_4_k_cu_1acbaf13_90104cuda3std3__419piecewise_constructE)
_ZN39_INTERNAL_57f52185_4_k_cu_1acbaf13_90104cuda3std3__419piecewise_constructE:
	.zero		1
	.type		_ZN39_INTERNAL_57f52185_4_k_cu_1acbaf13_90104cuda3std3__45__cpo4cendE,@object
	.size		_ZN39_INTERNAL_57f52185_4_k_cu_1acbaf13_90104cuda3std3__45__cpo4cendE,(_ZN39_INTERNAL_57f52185_4_k_cu_1acbaf13_90104cuda3std6ranges3__45__cpo4swapE - _ZN39_INTERNAL_57f52185_4_k_cu_1acbaf13_90104cuda3std3__45__cpo4cendE)
_ZN39_INTERNAL_57f52185_4_k_cu_1acbaf13_90104cuda3std3__45__cpo4cendE:
	.zero		1
	.type		_ZN39_INTERNAL_57f52185_4_k_cu_1acbaf13_90104cuda3std6ranges3__45__cpo4swapE,@object
	.size		_ZN39_INTERNAL_57f52185_4_k_cu_1acbaf13_90104cuda3std6ranges3__45__cpo4swapE,(.L_10 - _ZN39_INTERNAL_57f52185_4_k_cu_1acbaf13_90104cuda3std6ranges3__45__cpo4swapE)
_ZN39_INTERNAL_57f52185_4_k_cu_1acbaf13_90104cuda3std6ranges3__45__cpo4swapE:
	.zero		1
.L_10:


//--------------------- .nv.constant0._ZN7cutlass13device_kernelINS_4gemm6kernel13GemmUniversalIN4cute5tupleIJiiiiEEENS1_10collective13CollectiveMmaINS1_35MainloopSm100TmaUmmaWarpSpecializedILi3ELi2ELi4ENS5_IJNS4_1CILi2EEESB_NSA_ILi1EEEEEEEENS5_IJNSA_ILi256EEENSA_ILi128EEENSA_ILi32EEEEEENS_12float_e4m3_tENS5_IJlSC_lEEESJ_SK_NS4_8TiledMMAINS4_8MMA_AtomIJNS4_10MMA_TraitsINS4_25SM100_MMA_F8F6F4_2x1SM_SSEJSJ_SJ_fSF_SG_NS4_17integral_constantINS4_4UMMA5MajorELSR_0EEESS_NSP_INSQ_7ScaleInELST_0EEESU_EEEEEENS4_6LayoutINS5_IJSC_SC_SC_EEENS5_IJNSA_ILi0EEESZ_SZ_EEEEENS5_IJNS4_10UnderscoreES12_S12_EEEEENS4_28SM100_TMA_2SM_LOAD_MULTICASTENS4_14ComposedLayoutINS4_7SwizzleILi1ELi4ELi3EEENS4_18smem_ptr_flag_bitsILi8EEENSX_INS5_IJNSA_ILi8EEESH_EEENS5_IJSH_SC_EEEEEEEvNS4_8identityENS4_18SM100_TMA_2SM_LOADES1F_vS1G_EENS_8epilogue10collective18CollectiveEpilogueINS1J_23Sm100TmaWarpSpecializedILi2ELi2ELi64ELb0ELb0EEEJNS5_IJSG_SG_SH_EEENS5_IJNSX_ISG_SC_EENSX_INSA_ILi64EEESC_EEEEESJ_SK_SJ_SK_NS1J_6fusion15FusionCallbacksIS1N_NS1T_17LinearCombinationISJ_fSJ_fLNS_15FloatRoundStyleE2EEES1O_S1S_JEEENS4_5SM1004TMEM4LOAD26SM100_TMEM_LOAD_32dp32b64xENS4_13SM90_TMA_LOADENS16_INS17_ILi2ELi4ELi3EEES1A_NSX_INS5_IJS1B_S1Q_EEENS5_IJS1Q_SC_EEEEEEENS4_39AutoVectorizingCopyWithAssumedAlignmentILi128EEENS4_14SM90_TMA_STOREES28_S2A_S2A_EEEvvEEEEvNT_6ParamsE --------------------------
	.section	.nv.constant0._ZN7cutlass13device_kernelINS_4gemm6kernel13GemmUniversalIN4cute5tupleIJiiiiEEENS1_10collective13CollectiveMmaINS1_35MainloopSm100TmaUmmaWarpSpecializedILi3ELi2ELi4ENS5_IJNS4_1CILi2EEESB_NSA_ILi1EEEEEEEENS5_IJNSA_ILi256EEENSA_ILi128EEENSA_ILi32EEEEEENS_12float_e4m3_tENS5_IJlSC_lEEESJ_SK_NS4_8TiledMMAINS4_8MMA_AtomIJNS4_10MMA_TraitsINS4_25SM100_MMA_F8F6F4_2x1SM_SSEJSJ_SJ_fSF_SG_NS4_17integral_constantINS4_4UMMA5MajorELSR_0EEESS_NSP_INSQ_7ScaleInELST_0EEESU_EEEEEENS4_6LayoutINS5_IJSC_SC_SC_EEENS5_IJNSA_ILi0EEESZ_SZ_EEEEENS5_IJNS4_10UnderscoreES12_S12_EEEEENS4_28SM100_TMA_2SM_LOAD_MULTICASTENS4_14ComposedLayoutINS4_7SwizzleILi1ELi4ELi3EEENS4_18smem_ptr_flag_bitsILi8EEENSX_INS5_IJNSA_ILi8EEESH_EEENS5_IJSH_SC_EEEEEEEvNS4_8identityENS4_18SM100_TMA_2SM_LOADES1F_vS1G_EENS_8epilogue10collective18CollectiveEpilogueINS1J_23Sm100TmaWarpSpecializedILi2ELi2ELi64ELb0ELb0EEEJNS5_IJSG_SG_SH_EEENS5_IJNSX_ISG_SC_EENSX_INSA_ILi64EEESC_EEEEESJ_SK_SJ_SK_NS1J_6fusion15FusionCallbacksIS1N_NS1T_17LinearCombinationISJ_fSJ_fLNS_15FloatRoundStyleE2EEES1O_S1S_JEEENS4_5SM1004TMEM4LOAD26SM100_TMEM_LOAD_32dp32b64xENS4_13SM90_TMA_LOADENS16_INS17_ILi2ELi4ELi3EEES1A_NSX_INS5_IJS1B_S1Q_EEENS5_IJS1Q_SC_EEEEEEENS4_39AutoVectorizingCopyWithAssumedAlignmentILi128EEENS4_14SM90_TMA_STOREES28_S2A_S2A_EEEvvEEEEvNT_6ParamsE,"a",@progbits
	.sectionflags	@""
	.align	4
.nv.constant0._ZN7cutlass13device_kernelINS_4gemm6kernel13GemmUniversalIN4cute5tupleIJiiiiEEENS1_10collective13CollectiveMmaINS1_35MainloopSm100TmaUmmaWarpSpecializedILi3ELi2ELi4ENS5_IJNS4_1CILi2EEESB_NSA_ILi1EEEEEEEENS5_IJNSA_ILi256EEENSA_ILi128EEENSA_ILi32EEEEEENS_12float_e4m3_tENS5_IJlSC_lEEESJ_SK_NS4_8TiledMMAINS4_8MMA_AtomIJNS4_10MMA_TraitsINS4_25SM100_MMA_F8F6F4_2x1SM_SSEJSJ_SJ_fSF_SG_NS4_17integral_constantINS4_4UMMA5MajorELSR_0EEESS_NSP_INSQ_7ScaleInELST_0EEESU_EEEEEENS4_6LayoutINS5_IJSC_SC_SC_EEENS5_IJNSA_ILi0EEESZ_SZ_EEEEENS5_IJNS4_10UnderscoreES12_S12_EEEEENS4_28SM100_TMA_2SM_LOAD_MULTICASTENS4_14ComposedLayoutINS4_7SwizzleILi1ELi4ELi3EEENS4_18smem_ptr_flag_bitsILi8EEENSX_INS5_IJNSA_ILi8EEESH_EEENS5_IJSH_SC_EEEEEEEvNS4_8identityENS4_18SM100_TMA_2SM_LOADES1F_vS1G_EENS_8epilogue10collective18CollectiveEpilogueINS1J_23Sm100TmaWarpSpecializedILi2ELi2ELi64ELb0ELb0EEEJNS5_IJSG_SG_SH_EEENS5_IJNSX_ISG_SC_EENSX_INSA_ILi64EEESC_EEEEESJ_SK_SJ_SK_NS1J_6fusion15FusionCallbacksIS1N_NS1T_17LinearCombinationISJ_fSJ_fLNS_15FloatRoundStyleE2EEES1O_S1S_JEEENS4_5SM1004TMEM4LOAD26SM100_TMEM_LOAD_32dp32b64xENS4_13SM90_TMA_LOADENS16_INS17_ILi2ELi4ELi3EEES1A_NSX_INS5_IJS1B_S1Q_EEENS5_IJS1Q_SC_EEEEEEENS4_39AutoVectorizingCopyWithAssumedAlignmentILi128EEENS4_14SM90_TMA_STOREES28_S2A_S2A_EEEvvEEEEvNT_6ParamsE:
	.zero		2944


//--------------------- SYMBOLS --------------------------

	.type		.nv.reservedSmem.offset0,@object
	.size		.nv.reservedSmem.offset0,0x4
	.type		.nv.reservedSmem.cap,@object
	.size		.nv.reservedSmem.cap,0x4
	.type		__assertfail,@function
